	.target	sm_90a

	.elftype	@"ET_EXEC"


//--------------------- .note.nv.tkinfo           --------------------------
	.section	.note.nv.tkinfo,"",@"SHT_NOTE"
	.sectionflags	@"SHF_NOTE_NV_TKINFO"
	.tkinfo
        /*0018*/ 	.word	0x00000002
        /*0030*/ 	.string	""
        /*0030*/ 	.string	"ptxas"
        /*0030*/ 	.string	"Cuda compilation tools, release 13.0, V13.0.88"
        /*0030*/ 	.string	"Build cuda_13.0.r13.0/compiler.36424714_0"
        /*0030*/ 	.string	"-arch sm_90a -m 64 "



//--------------------- .note.nv.cuinfo           --------------------------
	.section	.note.nv.cuinfo,"",@"SHT_NOTE"
	.sectionflags	@"SHF_NOTE_NV_CUINFO"
        /*0018*/ 	.short	0x0002
        /*001a*/ 	.short	0x005a
        /*001c*/ 	.short	0x0082
	.zero		2


//--------------------- .nv.info                  --------------------------
	.section	.nv.info,"",@"SHT_CUDA_INFO"
	.align	4


	//----- nvinfo : EIATTR_REGCOUNT
	.align		4
        /*0000*/ 	.byte	0x04, 0x2f
        /*0002*/ 	.short	(.L_16 - .L_15)
	.align		4
.L_15:
        /*0004*/ 	.word	index@(_ZN7cutlass13device_kernelINS_4fmha6kernel28FmhaKernelTmaWarpSpecializedINS1_10collective30FmhaMainloopTmaWarpSpecializedINS_6half_tEffN4cute5tupleIJNS7_1CILi128EEESA_NS9_ILi224EEEEEENS8_IJiNS9_ILi1EEENS8_IJiiEEEEEESF_SF_NS4_13DefaultFusionEJNS2_6OptionILNS2_3TagE0ENS9_ILb1EEEEENSH_ILSI_2ESJ_EEEEENS4_15FmhaFwdEpilogueIS6_fNS8_IJNS9_ILi64EEESB_SA_EEEEENS2_23PersistentTileSchedulerEJSK_SL_EEEEEvNT_6ParamsE)
        /*0008*/ 	.word	0x000000a8


	//----- nvinfo : EIATTR_FRAME_SIZE
	.align		4
.L_16:
        /*000c*/ 	.byte	0x04, 0x11
        /*000e*/ 	.short	(.L_18 - .L_17)
	.align		4
.L_17:
        /*0010*/ 	.word	index@($__internal_0_$__cuda_sm20_rcp_rn_f32_slowpath)
        /*0014*/ 	.word	0x00000000


	//----- nvinfo : EIATTR_FRAME_SIZE
	.align		4
.L_18:
        /*0018*/ 	.byte	0x04, 0x11
        /*001a*/ 	.short	(.L_20 - .L_19)
	.align		4
.L_19:
        /*001c*/ 	.word	index@(_ZN7cutlass13device_kernelINS_4fmha6kernel28FmhaKernelTmaWarpSpecializedINS1_10collective30FmhaMainloopTmaWarpSpecializedINS_6half_tEffN4cute5tupleIJNS7_1CILi128EEESA_NS9_ILi224EEEEEENS8_IJiNS9_ILi1EEENS8_IJiiEEEEEESF_SF_NS4_13DefaultFusionEJNS2_6OptionILNS2_3TagE0ENS9_ILb1EEEEENSH_ILSI_2ESJ_EEEEENS4_15FmhaFwdEpilogueIS6_fNS8_IJNS9_ILi64EEESB_SA_EEEEENS2_23PersistentTileSchedulerEJSK_SL_EEEEEvNT_6ParamsE)
        /*0020*/ 	.word	0x00000000


	//----- nvinfo : EIATTR_MIN_STACK_SIZE
	.align		4
.L_20:
        /*0024*/ 	.byte	0x04, 0x12
        /*0026*/ 	.short	(.L_22 - .L_21)
	.align		4
.L_21:
        /*0028*/ 	.word	index@(_ZN7cutlass13device_kernelINS_4fmha6kernel28FmhaKernelTmaWarpSpecializedINS1_10collective30FmhaMainloopTmaWarpSpecializedINS_6half_tEffN4cute5tupleIJNS7_1CILi128EEESA_NS9_ILi224EEEEEENS8_IJiNS9_ILi1EEENS8_IJiiEEEEEESF_SF_NS4_13DefaultFusionEJNS2_6OptionILNS2_3TagE0ENS9_ILb1EEEEENSH_ILSI_2ESJ_EEEEENS4_15FmhaFwdEpilogueIS6_fNS8_IJNS9_ILi64EEESB_SA_EEEEENS2_23PersistentTileSchedulerEJSK_SL_EEEEEvNT_6ParamsE)
        /*002c*/ 	.word	0x00000000
.L_22:


//--------------------- .nv.compat                --------------------------
	.section	.nv.compat,"",@"SHT_CUDA_COMPAT_INFO"
	.align	4
        /*0000*/ 	.byte	0x02, 0x09, 0x01, 0x00, 0x02, 0x02, 0x04, 0x00, 0x02, 0x05, 0x05, 0x00, 0x03, 0x07, 0x01, 0x01
        /*0010*/ 	.byte	0x02, 0x03, 0x01, 0x00, 0x02, 0x06, 0x01, 0x00, 0x04, 0x0b, 0x08, 0x00, 0x00, 0x00, 0x00, 0x00
        /*0020*/ 	.byte	0x00, 0x00, 0x00, 0x00


//--------------------- .nv.info._ZN7cutlass13device_kernelINS_4fmha6kernel28FmhaKernelTmaWarpSpecializedINS1_10collective30FmhaMainloopTmaWarpSpecializedINS_6half_tEffN4cute5tupleIJNS7_1CILi128EEESA_NS9_ILi224EEEEEENS8_IJiNS9_ILi1EEENS8_IJiiEEEEEESF_SF_NS4_13DefaultFusionEJNS2_6OptionILNS2_3TagE0ENS9_ILb1EEEEENSH_ILSI_2ESJ_EEEEENS4_15FmhaFwdEpilogueIS6_fNS8_IJNS9_ILi64EEESB_SA_EEEEENS2_23PersistentTileSchedulerEJSK_SL_EEEEEvNT_6ParamsE --------------------------
	.section	.nv.info._ZN7cutlass13device_kernelINS_4fmha6kernel28FmhaKernelTmaWarpSpecializedINS1_10collective30FmhaMainloopTmaWarpSpecializedINS_6half_tEffN4cute5tupleIJNS7_1CILi128EEESA_NS9_ILi224EEEEEENS8_IJiNS9_ILi1EEENS8_IJiiEEEEEESF_SF_NS4_13DefaultFusionEJNS2_6OptionILNS2_3TagE0ENS9_ILb1EEEEENSH_ILSI_2ESJ_EEEEENS4_15FmhaFwdEpilogueIS6_fNS8_IJNS9_ILi64EEESB_SA_EEEEENS2_23PersistentTileSchedulerEJSK_SL_EEEEEvNT_6ParamsE,"",@"SHT_CUDA_INFO"
	.sectionflags	@""
	.align	4


	//----- nvinfo : EIATTR_CUDA_API_VERSION
	.align		4
        /*0000*/ 	.byte	0x04, 0x37
        /*0002*/ 	.short	(.L_24 - .L_23)
.L_23:
        /*0004*/ 	.word	0x00000082


	//----- nvinfo : EIATTR_KPARAM_INFO
	.align		4
.L_24:
        /*0008*/ 	.byte	0x04, 0x17
        /*000a*/ 	.short	(.L_26 - .L_25)
.L_25:
        /*000c*/ 	.word	0x00000000
        /*0010*/ 	.short	0x0000
        /*0012*/ 	.short	0x0070
        /*0014*/ 	.byte	0x00, 0xf0, 0x01, 0x20


	//----- nvinfo : EIATTR_SPARSE_MMA_MASK
	.align		4
.L_26:
        /*0018*/ 	.byte	0x03, 0x50
        /*001a*/ 	.short	0x0000


	//----- nvinfo : EIATTR_MAXREG_COUNT
	.align		4
        /*001c*/ 	.byte	0x03, 0x1b
        /*001e*/ 	.short	0x00a8


	//----- nvinfo : EIATTR_NUM_BARRIERS
	.align		4
        /*0020*/ 	.byte	0x02, 0x4c
        /*0022*/ 	.byte	0x02
	.zero		1


	//----- nvinfo : EIATTR_EXTERNS
	.align		4
        /*0024*/ 	.byte	0x04, 0x0f
        /*0026*/ 	.short	(.L_28 - .L_27)


	//   ....[0]....
	.align		4
.L_27:
        /*0028*/ 	.word	index@(__assertfail)


	//----- nvinfo : EIATTR_MERCURY_ISA_VERSION
	.align		4
.L_28:
        /*002c*/ 	.byte	0x03, 0x5f
        /*002e*/ 	.short	0x0101


	//----- nvinfo : EIATTR_INT_WARP_WIDE_INSTR_OFFSETS
	.align		4
        /*0030*/ 	.byte	0x04, 0x31
        /*0032*/ 	.short	(.L_30 - .L_29)


	//   ....[0]....
.L_29:
        /*0034*/ 	.word	0x00000790


	//   ....[1]....
        /*0038*/ 	.word	0x000007a0


	//   ....[2]....
        /*003c*/ 	.word	0x000007b0


	//   ....[3]....
        /*0040*/ 	.word	0x000007c0


	//   ....[4]....
        /*0044*/ 	.word	0x00000830


	//   ....[5]....
        /*0048*/ 	.word	0x00000a10


	//   ....[6]....
        /*004c*/ 	.word	0x00000ad0


	//----- nvinfo : EIATTR_COOP_GROUP_MASK_REGIDS
	.align		4
.L_30:
        /*0050*/ 	.byte	0x04, 0x29
        /*0052*/ 	.short	(.L_32 - .L_31)


	//   ....[0]....
.L_31:
        /*0054*/ 	.word	0xffffffff


	//   ....[1]....
        /*0058*/ 	.word	0xffffffff


	//   ....[2]....
        /*005c*/ 	.word	0xffffffff


	//   ....[3]....
        /*0060*/ 	.word	0xffffffff


	//   ....[4]....
        /*0064*/ 	.word	0xffffffff


	//   ....[5]....
        /*0068*/ 	.word	0xffffffff


	//   ....[6]....
        /*006c*/ 	.word	0xffffffff


	//   ....[7]....
        /*0070*/ 	.word	0xffffffff


	//   ....[8]....
        /*0074*/ 	.word	0xffffffff


	//   ....[9]....
        /*0078*/ 	.word	0xffffffff


	//   ....[10]....
        /*007c*/ 	.word	0xffffffff


	//   ....[11]....
        /*0080*/ 	.word	0xffffffff


	//   ....[12]....
        /*0084*/ 	.word	0xffffffff


	//   ....[13]....
        /*0088*/ 	.word	0xffffffff


	//   ....[14]....
        /*008c*/ 	.word	0xffffffff


	//   ....[15]....
        /*0090*/ 	.word	0xffffffff


	//   ....[16]....
        /*0094*/ 	.word	0xffffffff


	//   ....[17]....
        /*0098*/ 	.word	0xffffffff


	//----- nvinfo : EIATTR_COOP_GROUP_INSTR_OFFSETS
	.align		4
.L_32:
        /*009c*/ 	.byte	0x04, 0x28
        /*009e*/ 	.short	(.L_34 - .L_33)


	//   ....[0]....
.L_33:
        /*00a0*/ 	.word	0x00000070


	//   ....[1]....
        /*00a4*/ 	.word	0x000000a0


	//   ....[2]....
        /*00a8*/ 	.word	0x000001d0


	//   ....[3]....
        /*00ac*/ 	.word	0x00000410


	//   ....[4]....
        /*00b0*/ 	.word	0x000005d0


	//   ....[5]....
        /*00b4*/ 	.word	0x00000730


	//   ....[6]....
        /*00b8*/ 	.word	0x00001d80


	//   ....[7]....
        /*00bc*/ 	.word	0x00001db0


	//   ....[8]....
        /*00c0*/ 	.word	0x000025f0


	//   ....[9]....
        /*00c4*/ 	.word	0x00002700


	//   ....[10]....
        /*00c8*/ 	.word	0x000059b0


	//   ....[11]....
        /*00cc*/ 	.word	0x000059d0


	//   ....[12]....
        /*00d0*/ 	.word	0x00006230


	//   ....[13]....
        /*00d4*/ 	.word	0x00006400


	//   ....[14]....
        /*00d8*/ 	.word	0x00009690


	//   ....[15]....
        /*00dc*/ 	.word	0x000096c0


	//   ....[16]....
        /*00e0*/ 	.word	0x00009700


	//   ....[17]....
        /*00e4*/ 	.word	0x00009720


	//----- nvinfo : EIATTR_REG_RECONFIG
	.align		4
.L_34:
        /*00e8*/ 	.byte	0x01, 0x54
	.zero		2


	//----- nvinfo : EIATTR_SYSCALL_OFFSETS
	.align		4
        /*00ec*/ 	.byte	0x04, 0x46
        /*00ee*/ 	.short	(.L_36 - .L_35)


	//   ....[0]....
.L_35:
        /*00f0*/ 	.word	0x0000a710


	//   ....[1]....
        /*00f4*/ 	.word	0x0000a8a0


	//----- nvinfo : EIATTR_MBARRIER_INSTR_OFFSETS
	.align		4
.L_36:
        /*00f8*/ 	.byte	0x04, 0x39
        /*00fa*/ 	.short	(.L_38 - .L_37)


	//   ....[0]....
.L_37:
        /*00fc*/ 	.word	0x000003c0
        /*0100*/ 	.word	0x000000ff
        /*0104*/ 	.word	0x00058450
        /*0108*/ 	.short	0x0100
        /*010a*/ 	.byte	0x08
	.zero		1


	//   ....[1]....
        /*010c*/ 	.word	0x000003d0
        /*0110*/ 	.word	0x000000ff
        /*0114*/ 	.word	0x00058460
        /*0118*/ 	.short	0x0100
        /*011a*/ 	.byte	0x08
	.zero		1


	//   ....[2]....
        /*011c*/ 	.word	0x000003e0
        /*0120*/ 	.word	0x000000ff
        /*0124*/ 	.word	0x00058458
        /*0128*/ 	.short	0x0100
        /*012a*/ 	.byte	0x08
	.zero		1


	//   ....[3]....
        /*012c*/ 	.word	0x000003f0
        /*0130*/ 	.word	0x000000ff
        /*0134*/ 	.word	0x00058468
        /*0138*/ 	.short	0x0100
        /*013a*/ 	.byte	0x08
	.zero		1


	//   ....[4]....
        /*013c*/ 	.word	0x00000520
        /*0140*/ 	.word	0x000000ff
        /*0144*/ 	.word	0x00058400
        /*0148*/ 	.short	0x0100
        /*014a*/ 	.byte	0x08
	.zero		1


	//   ....[5]....
        /*014c*/ 	.word	0x00000530
        /*0150*/ 	.word	0x000000ff
        /*0154*/ 	.word	0x00058428
        /*0158*/ 	.short	0x0100
        /*015a*/ 	.byte	0x08
	.zero		1


	//   ....[6]....
        /*015c*/ 	.word	0x00000540
        /*0160*/ 	.word	0x000000ff
        /*0164*/ 	.word	0x00058408
        /*0168*/ 	.short	0x0100
        /*016a*/ 	.byte	0x08
	.zero		1


	//   ....[7]....
        /*016c*/ 	.word	0x00000550
        /*0170*/ 	.word	0x000000ff
        /*0174*/ 	.word	0x00058430
        /*0178*/ 	.short	0x0100
        /*017a*/ 	.byte	0x08
	.zero		1


	//   ....[8]....
        /*017c*/ 	.word	0x00000560
        /*0180*/ 	.word	0x000000ff
        /*0184*/ 	.word	0x00058410
        /*0188*/ 	.short	0x0100
        /*018a*/ 	.byte	0x08
	.zero		1


	//   ....[9]....
        /*018c*/ 	.word	0x00000570
        /*0190*/ 	.word	0x000000ff
        /*0194*/ 	.word	0x00058438
        /*0198*/ 	.short	0x0100
        /*019a*/ 	.byte	0x08
	.zero		1


	//   ....[10]....
        /*019c*/ 	.word	0x00000580
        /*01a0*/ 	.word	0x000000ff
        /*01a4*/ 	.word	0x00058418
        /*01a8*/ 	.short	0x0100
        /*01aa*/ 	.byte	0x08
	.zero		1


	//   ....[11]....
        /*01ac*/ 	.word	0x00000590
        /*01b0*/ 	.word	0x000000ff
        /*01b4*/ 	.word	0x00058440
        /*01b8*/ 	.short	0x0100
        /*01ba*/ 	.byte	0x08
	.zero		1


	//   ....[12]....
        /*01bc*/ 	.word	0x000005a0
        /*01c0*/ 	.word	0x000000ff
        /*01c4*/ 	.word	0x00058420
        /*01c8*/ 	.short	0x0100
        /*01ca*/ 	.byte	0x08
	.zero		1


	//   ....[13]....
        /*01cc*/ 	.word	0x000005b0
        /*01d0*/ 	.word	0x000000ff
        /*01d4*/ 	.word	0x00058448
        /*01d8*/ 	.short	0x0100
        /*01da*/ 	.byte	0x08
	.zero		1


	//   ....[14]....
        /*01dc*/ 	.word	0x000006e0
        /*01e0*/ 	.word	0x000000ff
        /*01e4*/ 	.word	0x00058470
        /*01e8*/ 	.short	0x0100
        /*01ea*/ 	.byte	0x08
	.zero		1


	//   ....[15]....
        /*01ec*/ 	.word	0x000006f0
        /*01f0*/ 	.word	0x000000ff
        /*01f4*/ 	.word	0x00058480
        /*01f8*/ 	.short	0x0100
        /*01fa*/ 	.byte	0x08
	.zero		1


	//   ....[16]....
        /*01fc*/ 	.word	0x00000700
        /*0200*/ 	.word	0x000000ff
        /*0204*/ 	.word	0x00058478
        /*0208*/ 	.short	0x0100
        /*020a*/ 	.byte	0x08
	.zero		1


	//   ....[17]....
        /*020c*/ 	.word	0x00000710
        /*0210*/ 	.word	0x000000ff
        /*0214*/ 	.word	0x00058488
        /*0218*/ 	.short	0x0100
        /*021a*/ 	.byte	0x08
	.zero		1


	//   ....[18]....
        /*021c*/ 	.word	0x00000850
        /*0220*/ 	.word	0x000000ff
        /*0224*/ 	.word	0x00058490
        /*0228*/ 	.short	0x0100
        /*022a*/ 	.byte	0x06
	.zero		1


	//   ....[19]....
        /*022c*/ 	.word	0x00000860
        /*0230*/ 	.word	0x000000ff
        /*0234*/ 	.word	0x00058498
        /*0238*/ 	.short	0x0100
        /*023a*/ 	.byte	0x06
	.zero		1


	//   ....[20]....
        /*023c*/ 	.word	0x00000870
        /*0240*/ 	.word	0x000000ff
        /*0244*/ 	.word	0x000584a0
        /*0248*/ 	.short	0x0100
        /*024a*/ 	.byte	0x06
	.zero		1


	//   ....[21]....
        /*024c*/ 	.word	0x00000880
        /*0250*/ 	.word	0x000000ff
        /*0254*/ 	.word	0x000584a8
        /*0258*/ 	.short	0x0100
        /*025a*/ 	.byte	0x06
	.zero		1


	//   ....[22]....
        /*025c*/ 	.word	0x00000980
        /*0260*/ 	.word	0x000000ff
        /*0264*/ 	.word	0x000584c0
        /*0268*/ 	.short	0x0100
        /*026a*/ 	.byte	0x08
	.zero		1


	//   ....[23]....
        /*026c*/ 	.word	0x00000990
        /*0270*/ 	.word	0x000000ff
        /*0274*/ 	.word	0x000584e0
        /*0278*/ 	.short	0x0100
        /*027a*/ 	.byte	0x08
	.zero		1


	//   ....[24]....
        /*027c*/ 	.word	0x000009a0
        /*0280*/ 	.word	0x000000ff
        /*0284*/ 	.word	0x000584c8
        /*0288*/ 	.short	0x0100
        /*028a*/ 	.byte	0x08
	.zero		1


	//   ....[25]....
        /*028c*/ 	.word	0x000009b0
        /*0290*/ 	.word	0x000000ff
        /*0294*/ 	.word	0x000584e8
        /*0298*/ 	.short	0x0100
        /*029a*/ 	.byte	0x08
	.zero		1


	//   ....[26]....
        /*029c*/ 	.word	0x000009c0
        /*02a0*/ 	.word	0x000000ff
        /*02a4*/ 	.word	0x000584d0
        /*02a8*/ 	.short	0x0100
        /*02aa*/ 	.byte	0x08
	.zero		1


	//   ....[27]....
        /*02ac*/ 	.word	0x000009d0
        /*02b0*/ 	.word	0x000000ff
        /*02b4*/ 	.word	0x000584f0
        /*02b8*/ 	.short	0x0100
        /*02ba*/ 	.byte	0x08
	.zero		1


	//   ....[28]....
        /*02bc*/ 	.word	0x000009e0
        /*02c0*/ 	.word	0x000000ff
        /*02c4*/ 	.word	0x000584d8
        /*02c8*/ 	.short	0x0100
        /*02ca*/ 	.byte	0x08
	.zero		1


	//   ....[29]....
        /*02cc*/ 	.word	0x000009f0
        /*02d0*/ 	.word	0x000000ff
        /*02d4*/ 	.word	0x000584f8
        /*02d8*/ 	.short	0x0100
        /*02da*/ 	.byte	0x08
	.zero		1


	//   ....[30]....
        /*02dc*/ 	.word	0x00000b00
        /*02e0*/ 	.word	0x000000ff
        /*02e4*/ 	.word	0x000584b0
        /*02e8*/ 	.short	0x0100
        /*02ea*/ 	.byte	0x06
	.zero		1


	//   ....[31]....
        /*02ec*/ 	.word	0x00001330
        /*02f0*/ 	.word	0x000000ff
        /*02f4*/ 	.word	0x00058450
        /*02f8*/ 	.short	0x010a
        /*02fa*/ 	.byte	0x06
	.zero		1


	//   ....[32]....
        /*02fc*/ 	.word	0x000013c0
        /*0300*/ 	.word	0x000000ff
        /*0304*/ 	.word	0x00058400
        /*0308*/ 	.short	0x010a
        /*030a*/ 	.byte	0x29
	.zero		1


	//   ....[33]....
        /*030c*/ 	.word	0x00001410
        /*0310*/ 	.word	0x000000ff
        /*0314*/ 	.word	0xfffffff8
        /*0318*/ 	.short	0x010a
        /*031a*/ 	.byte	0x05
	.zero		1


	//   ....[34]....
        /*031c*/ 	.word	0x000038c0
        /*0320*/ 	.word	0x0000001e
        /*0324*/ 	.word	0x00000000
        /*0328*/ 	.short	0x0101
        /*032a*/ 	.byte	0x28
	.zero		1


	//   ....[35]....
        /*032c*/ 	.word	0x00003ad0
        /*0330*/ 	.word	0x000000ff
        /*0334*/ 	.word	0x00058400
        /*0338*/ 	.short	0x010a
        /*033a*/ 	.byte	0x07
	.zero		1


	//   ....[36]....
        /*033c*/ 	.word	0x00004ff0
        /*0340*/ 	.word	0x000000ff
        /*0344*/ 	.word	0x00000000
        /*0348*/ 	.short	0x0101
        /*034a*/ 	.byte	0x29
	.zero		1


	//   ....[37]....
        /*034c*/ 	.word	0x00005190
        /*0350*/ 	.word	0x000000ff
        /*0354*/ 	.word	0x00058400
        /*0358*/ 	.short	0x010a
        /*035a*/ 	.byte	0x0a
	.zero		1


	//   ....[38]....
        /*035c*/ 	.word	0x000075e0
        /*0360*/ 	.word	0x000000ff
        /*0364*/ 	.word	0x00058400
        /*0368*/ 	.short	0x010a
        /*036a*/ 	.byte	0x0b
	.zero		1


	//   ....[39]....
        /*036c*/ 	.word	0x00007e60
        /*0370*/ 	.word	0x000000ff
        /*0374*/ 	.word	0x00058400
        /*0378*/ 	.short	0x010a
        /*037a*/ 	.byte	0x0b
	.zero		1


	//   ....[40]....
        /*037c*/ 	.word	0x00009370
        /*0380*/ 	.word	0x000000ff
        /*0384*/ 	.word	0x00000000
        /*0388*/ 	.short	0x0101
        /*038a*/ 	.byte	0x0b
	.zero		1


	//   ....[41]....
        /*038c*/ 	.word	0x00009420
        /*0390*/ 	.word	0x000000ff
        /*0394*/ 	.word	0x00000000
        /*0398*/ 	.short	0x0101
        /*039a*/ 	.byte	0x06
	.zero		1


	//   ....[42]....
        /*039c*/ 	.word	0x000095d0
        /*03a0*/ 	.word	0x000000ff
        /*03a4*/ 	.word	0x00000000
        /*03a8*/ 	.short	0x0101
        /*03aa*/ 	.byte	0x05
	.zero		1


	//   ....[43]....
        /*03ac*/ 	.word	0x00009660
        /*03b0*/ 	.word	0x000000ff
        /*03b4*/ 	.word	0x00000000
        /*03b8*/ 	.short	0x0101
        /*03ba*/ 	.byte	0x04
	.zero		1


	//   ....[44]....
        /*03bc*/ 	.word	0x0000a070
        /*03c0*/ 	.word	0x000000ff
        /*03c4*/ 	.word	0x00058498
        /*03c8*/ 	.short	0x010a
        /*03ca*/ 	.byte	0x04
	.zero		1


	//   ....[45]....
        /*03cc*/ 	.word	0x0000c1f0
        /*03d0*/ 	.word	0x00000000
        /*03d4*/ 	.word	0x00058490
        /*03d8*/ 	.short	0x0101
        /*03da*/ 	.byte	0x05
	.zero		1


	//   ....[46]....
        /*03dc*/ 	.word	0x0000c5b0
        /*03e0*/ 	.word	0x00000007
        /*03e4*/ 	.word	0x00058460
        /*03e8*/ 	.short	0x010a
        /*03ea*/ 	.byte	0x3f
	.zero		1


	//   ....[47]....
        /*03ec*/ 	.word	0x0000ca20
        /*03f0*/ 	.word	0x00000007
        /*03f4*/ 	.word	0x000584b0
        /*03f8*/ 	.short	0x0101
        /*03fa*/ 	.byte	0x3f
	.zero		1


	//   ....[48]....
        /*03fc*/ 	.word	0x0000ca30
        /*0400*/ 	.word	0x00000007
        /*0404*/ 	.word	0x000584b0
        /*0408*/ 	.short	0x010a
        /*040a*/ 	.byte	0x3f
	.zero		1


	//   ....[49]....
        /*040c*/ 	.word	0x0000cad0
        /*0410*/ 	.word	0x00000004
        /*0414*/ 	.word	0x00058460
        /*0418*/ 	.short	0x010a
        /*041a*/ 	.byte	0x3f
	.zero		1


	//   ....[50]....
        /*041c*/ 	.word	0x0000d240
        /*0420*/ 	.word	0x00000008
        /*0424*/ 	.word	0x00058428
        /*0428*/ 	.short	0x010a
        /*042a*/ 	.byte	0x3f
	.zero		1


	//   ....[51]....
        /*042c*/ 	.word	0x0000d690
        /*0430*/ 	.word	0x00000005
        /*0434*/ 	.word	0x000584b0
        /*0438*/ 	.short	0x0101
        /*043a*/ 	.byte	0x3f
	.zero		1


	//   ....[52]....
        /*043c*/ 	.word	0x0000d6a0
        /*0440*/ 	.word	0x00000005
        /*0444*/ 	.word	0x000584b0
        /*0448*/ 	.short	0x010a
        /*044a*/ 	.byte	0x3f
	.zero		1


	//   ....[53]....
        /*044c*/ 	.word	0x0000d750
        /*0450*/ 	.word	0x00000007
        /*0454*/ 	.word	0x00058428
        /*0458*/ 	.short	0x010a
        /*045a*/ 	.byte	0x3f
	.zero		1


	//   ....[54]....
        /*045c*/ 	.word	0x0000dc30
        /*0460*/ 	.word	0x00000006
        /*0464*/ 	.word	0x00058428
        /*0468*/ 	.short	0x010a
        /*046a*/ 	.byte	0x3f
	.zero		1


	//   ....[55]....
        /*046c*/ 	.word	0x0000e0a0
        /*0470*/ 	.word	0x00000006
        /*0474*/ 	.word	0x00058428
        /*0478*/ 	.short	0x010a
        /*047a*/ 	.byte	0x3f
	.zero		1


	//   ....[56]....
        /*047c*/ 	.word	0x0000e560
        /*0480*/ 	.word	0x00000003
        /*0484*/ 	.word	0x00058450
        /*0488*/ 	.short	0x010a
        /*048a*/ 	.byte	0x3f
	.zero		1


	//   ....[57]....
        /*048c*/ 	.word	0x0000e5c0
        /*0490*/ 	.word	0x00000005
        /*0494*/ 	.word	0x00058400
        /*0498*/ 	.short	0x010a
        /*049a*/ 	.byte	0x3f
	.zero		1


	//   ....[58]....
        /*049c*/ 	.word	0x0000e620
        /*04a0*/ 	.word	0x00000000
        /*04a4*/ 	.word	0xfffffff8
        /*04a8*/ 	.short	0x010a
        /*04aa*/ 	.byte	0x3f
	.zero		1


	//   ....[59]....
        /*04ac*/ 	.word	0x0000e680
        /*04b0*/ 	.word	0x0000000d
        /*04b4*/ 	.word	0x00058400
        /*04b8*/ 	.short	0x010a
        /*04ba*/ 	.byte	0x3f
	.zero		1


	//   ....[60]....
        /*04bc*/ 	.word	0x0000e6e0
        /*04c0*/ 	.word	0x00000015
        /*04c4*/ 	.word	0x00058400
        /*04c8*/ 	.short	0x010a
        /*04ca*/ 	.byte	0x3f
	.zero		1


	//   ....[61]....
        /*04cc*/ 	.word	0x0000e740
        /*04d0*/ 	.word	0x00000014
        /*04d4*/ 	.word	0x00058400
        /*04d8*/ 	.short	0x010a
        /*04da*/ 	.byte	0x3f
	.zero		1


	//   ....[62]....
        /*04dc*/ 	.word	0x0000e7a0
        /*04e0*/ 	.word	0x00000003
        /*04e4*/ 	.word	0x00058498
        /*04e8*/ 	.short	0x010a
        /*04ea*/ 	.byte	0x3f
	.zero		1


	//   ....[63]....
        /*04ec*/ 	.word	0x0000e870
        /*04f0*/ 	.word	0x00000007
        /*04f4*/ 	.word	0x00058460
        /*04f8*/ 	.short	0x010a
        /*04fa*/ 	.byte	0x3f
	.zero		1


	//   ....[64]....
        /*04fc*/ 	.word	0x0000e8c0
        /*0500*/ 	.word	0x00000007
        /*0504*/ 	.word	0x000584b0
        /*0508*/ 	.short	0x010a
        /*050a*/ 	.byte	0x3f
	.zero		1


	//   ....[65]....
        /*050c*/ 	.word	0x0000e910
        /*0510*/ 	.word	0x00000004
        /*0514*/ 	.word	0x00058460
        /*0518*/ 	.short	0x010a
        /*051a*/ 	.byte	0x3f
	.zero		1


	//   ....[66]....
        /*051c*/ 	.word	0x0000e9e0
        /*0520*/ 	.word	0x00000008
        /*0524*/ 	.word	0x00058428
        /*0528*/ 	.short	0x010a
        /*052a*/ 	.byte	0x3f
	.zero		1


	//   ....[67]....
        /*052c*/ 	.word	0x0000ea30
        /*0530*/ 	.word	0x00000005
        /*0534*/ 	.word	0x000584b0
        /*0538*/ 	.short	0x010a
        /*053a*/ 	.byte	0x3f
	.zero		1


	//   ....[68]....
        /*053c*/ 	.word	0x0000ea80
        /*0540*/ 	.word	0x00000007
        /*0544*/ 	.word	0x00058428
        /*0548*/ 	.short	0x010a
        /*054a*/ 	.byte	0x3f
	.zero		1


	//   ....[69]....
        /*054c*/ 	.word	0x0000ead0
        /*0550*/ 	.word	0x00000006
        /*0554*/ 	.word	0x00058428
        /*0558*/ 	.short	0x010a
        /*055a*/ 	.byte	0x3f
	.zero		1


	//   ....[70]....
        /*055c*/ 	.word	0x0000eb20
        /*0560*/ 	.word	0x00000006
        /*0564*/ 	.word	0x00058428
        /*0568*/ 	.short	0x010a
        /*056a*/ 	.byte	0x3f
	.zero		1


	//----- nvinfo : EIATTR_NUM_MBARRIERS
	.align		4
.L_38:
        /*056c*/ 	.byte	0x03, 0x38
        /*056e*/ 	.short	0x001f


	//----- nvinfo : EIATTR_EXIT_INSTR_OFFSETS
	.align		4
        /*0570*/ 	.byte	0x04, 0x1c
        /*0572*/ 	.short	(.L_40 - .L_39)


	//   ....[0]....
.L_39:
        /*0574*/ 	.word	0x00000b60


	//   ....[1]....
        /*0578*/ 	.word	0x00000bd0


	//   ....[2]....
        /*057c*/ 	.word	0x0000c210


	//   ....[3]....
        /*0580*/ 	.word	0x0000c270


	//   ....[4]....
        /*0584*/ 	.word	0x0000c2a0


	//   ....[5]....
        /*0588*/ 	.word	0x0000cf30


	//   ....[6]....
        /*058c*/ 	.word	0x0000cf60


	//   ....[7]....
        /*0590*/ 	.word	0x0000e540


	//----- nvinfo : EIATTR_MAX_THREADS
	.align		4
.L_40:
        /*0594*/ 	.byte	0x04, 0x05
        /*0596*/ 	.short	(.L_42 - .L_41)
.L_41:
        /*0598*/ 	.word	0x00000180
        /*059c*/ 	.word	0x00000001
        /*05a0*/ 	.word	0x00000001


	//----- nvinfo : EIATTR_CRS_STACK_SIZE
	.align		4
.L_42:
        /*05a4*/ 	.byte	0x04, 0x1e
        /*05a6*/ 	.short	(.L_44 - .L_43)
.L_43:
        /*05a8*/ 	.word	0x00000000


	//----- nvinfo : EIATTR_CBANK_PARAM_SIZE
	.align		4
.L_44:
        /*05ac*/ 	.byte	0x03, 0x19
        /*05ae*/ 	.short	0x0870


	//----- nvinfo : EIATTR_PARAM_CBANK
	.align		4
        /*05b0*/ 	.byte	0x04, 0x0a
        /*05b2*/ 	.short	(.L_46 - .L_45)
	.align		4
.L_45:
        /*05b4*/ 	.word	index@(.nv.constant0._ZN7cutlass13device_kernelINS_4fmha6kernel28FmhaKernelTmaWarpSpecializedINS1_10collective30FmhaMainloopTmaWarpSpecializedINS_6half_tEffN4cute5tupleIJNS7_1CILi128EEESA_NS9_ILi224EEEEEENS8_IJiNS9_ILi1EEENS8_IJiiEEEEEESF_SF_NS4_13DefaultFusionEJNS2_6OptionILNS2_3TagE0ENS9_ILb1EEEEENSH_ILSI_2ESJ_EEEEENS4_15FmhaFwdEpilogueIS6_fNS8_IJNS9_ILi64EEESB_SA_EEEEENS2_23PersistentTileSchedulerEJSK_SL_EEEEEvNT_6ParamsE)
        /*05b8*/ 	.short	0x0210
        /*05ba*/ 	.short	0x0870


	//----- nvinfo : EIATTR_SW_WAR
	.align		4
.L_46:
        /*05bc*/ 	.byte	0x04, 0x36
        /*05be*/ 	.short	(.L_48 - .L_47)
.L_47:
        /*05c0*/ 	.word	0x00000008
.L_48:


//--------------------- .nv.callgraph             --------------------------
	.section	.nv.callgraph,"",@"SHT_CUDA_CALLGRAPH"
	.align	4
	.sectionentsize	8
	.align		4
        /*0000*/ 	.word	0x00000000
	.align		4
        /*0004*/ 	.word	0xffffffff
	.align		4
        /*0008*/ 	.word	index@(_ZN7cutlass13device_kernelINS_4fmha6kernel28FmhaKernelTmaWarpSpecializedINS1_10collective30FmhaMainloopTmaWarpSpecializedINS_6half_tEffN4cute5tupleIJNS7_1CILi128EEESA_NS9_ILi224EEEEEENS8_IJiNS9_ILi1EEENS8_IJiiEEEEEESF_SF_NS4_13DefaultFusionEJNS2_6OptionILNS2_3TagE0ENS9_ILb1EEEEENSH_ILSI_2ESJ_EEEEENS4_15FmhaFwdEpilogueIS6_fNS8_IJNS9_ILi64EEESB_SA_EEEEENS2_23PersistentTileSchedulerEJSK_SL_EEEEEvNT_6ParamsE)
	.align		4
        /*000c*/ 	.word	index@(__assertfail)
	.align		4
        /*0010*/ 	.word	0x00000000
	.align		4
        /*0014*/ 	.word	0xfffffffe
	.align		4
        /*0018*/ 	.word	0x00000000
	.align		4
        /*001c*/ 	.word	0xfffffffd
	.align		4
        /*0020*/ 	.word	0x00000000
	.align		4
        /*0024*/ 	.word	0xfffffffc


//--------------------- .nv.constant4             --------------------------
	.section	.nv.constant4,"a",@progbits
	.align	8
	.align		8
.nv.constant4:
        /*0000*/ 	.dword	__assertfail
	.align		8
        /*0008*/ 	.dword	__unnamed_1
	.align		8
        /*0010*/ 	.dword	__unnamed_2
	.align		8
        /*0018*/ 	.dword	_ZN39_INTERNAL_f078c727_4_k_cu_1cdb4e74_31924cuda3std3__45__cpo5beginE
	.align		8
        /*0020*/ 	.dword	_ZN39_INTERNAL_f078c727_4_k_cu_1cdb4e74_31924cuda3std3__45__cpo3endE
	.align		8
        /*0028*/ 	.dword	_ZN39_INTERNAL_f078c727_4_k_cu_1cdb4e74_31924cuda3std3__45__cpo6cbeginE
	.align		8
        /*0030*/ 	.dword	_ZN39_INTERNAL_f078c727_4_k_cu_1cdb4e74_31924cuda3std3__45__cpo4cendE
	.align		8
        /*0038*/ 	.dword	_ZN39_INTERNAL_f078c727_4_k_cu_1cdb4e74_31924cuda3std3__441_GLOBAL__N__f078c727_4_k_cu_1cdb4e74_31926ignoreE
	.align		8
        /*0040*/ 	.dword	_ZN39_INTERNAL_f078c727_4_k_cu_1cdb4e74_31924cuda3std3__419piecewise_constructE
	.align		8
        /*0048*/ 	.dword	_ZN39_INTERNAL_f078c727_4_k_cu_1cdb4e74_31924cuda3std3__48in_placeE
	.align		8
        /*0050*/ 	.dword	_ZN39_INTERNAL_f078c727_4_k_cu_1cdb4e74_31924cuda3std6ranges3__45__cpo4swapE
	.align		8
        /*0058*/ 	.dword	_ZN39_INTERNAL_f078c727_4_k_cu_1cdb4e74_31924cuda3std6ranges3__45__cpo9iter_moveE
	.align		8
        /*0060*/ 	.dword	_ZN39_INTERNAL_f078c727_4_k_cu_1cdb4e74_31924cute7productE
	.align		8
        /*0068*/ 	.dword	_ZN39_INTERNAL_f078c727_4_k_cu_1cdb4e74_31924cute1_E
	.align		8
        /*0070*/ 	.dword	$str$24
	.align		8
        /*0078*/ 	.dword	$str$25


//--------------------- .text._ZN7cutlass13device_kernelINS_4fmha6kernel28FmhaKernelTmaWarpSpecializedINS1_10collective30FmhaMainloopTmaWarpSpecializedINS_6half_tEffN4cute5tupleIJNS7_1CILi128EEESA_NS9_ILi224EEEEEENS8_IJiNS9_ILi1EEENS8_IJiiEEEEEESF_SF_NS4_13DefaultFusionEJNS2_6OptionILNS2_3TagE0ENS9_ILb1EEEEENSH_ILSI_2ESJ_EEEEENS4_15FmhaFwdEpilogueIS6_fNS8_IJNS9_ILi64EEESB_SA_EEEEENS2_23PersistentTileSchedulerEJSK_SL_EEEEEvNT_6ParamsE --------------------------
	.section	.text._ZN7cutlass13device_kernelINS_4fmha6kernel28FmhaKernelTmaWarpSpecializedINS1_10collective30FmhaMainloopTmaWarpSpecializedINS_6half_tEffN4cute5tupleIJNS7_1CILi128EEESA_NS9_ILi224EEEEEENS8_IJiNS9_ILi1EEENS8_IJiiEEEEEESF_SF_NS4_13DefaultFusionEJNS2_6OptionILNS2_3TagE0ENS9_ILb1EEEEENSH_ILSI_2ESJ_EEEEENS4_15FmhaFwdEpilogueIS6_fNS8_IJNS9_ILi64EEESB_SA_EEEEENS2_23PersistentTileSchedulerEJSK_SL_EEEEEvNT_6ParamsE,"ax",@progbits
	.align	128
.text._ZN7cutlass13device_kernelINS_4fmha6kernel28FmhaKernelTmaWarpSpecializedINS1_10collective30FmhaMainloopTmaWarpSpecializedINS_6half_tEffN4cute5tupleIJNS7_1CILi128EEESA_NS9_ILi224EEEEEENS8_IJiNS9_ILi1EEENS8_IJiiEEEEEESF_SF_NS4_13DefaultFusionEJNS2_6OptionILNS2_3TagE0ENS9_ILb1EEEEENSH_ILSI_2ESJ_EEEEENS4_15FmhaFwdEpilogueIS6_fNS8_IJNS9_ILi64EEESB_SA_EEEEENS2_23PersistentTileSchedulerEJSK_SL_EEEEEvNT_6ParamsE:
        .type           _ZN7cutlass13device_kernelINS_4fmha6kernel28FmhaKernelTmaWarpSpecializedINS1_10collective30FmhaMainloopTmaWarpSpecializedINS_6half_tEffN4cute5tupleIJNS7_1CILi128EEESA_NS9_ILi224EEEEEENS8_IJiNS9_ILi1EEENS8_IJiiEEEEEESF_SF_NS4_13DefaultFusionEJNS2_6OptionILNS2_3TagE0ENS9_ILb1EEEEENSH_ILSI_2ESJ_EEEEENS4_15FmhaFwdEpilogueIS6_fNS8_IJNS9_ILi64EEESB_SA_EEEEENS2_23PersistentTileSchedulerEJSK_SL_EEEEEvNT_6ParamsE,@function
        .size           _ZN7cutlass13device_kernelINS_4fmha6kernel28FmhaKernelTmaWarpSpecializedINS1_10collective30FmhaMainloopTmaWarpSpecializedINS_6half_tEffN4cute5tupleIJNS7_1CILi128EEESA_NS9_ILi224EEEEEENS8_IJiNS9_ILi1EEENS8_IJiiEEEEEESF_SF_NS4_13DefaultFusionEJNS2_6OptionILNS2_3TagE0ENS9_ILb1EEEEENSH_ILSI_2ESJ_EEEEENS4_15FmhaFwdEpilogueIS6_fNS8_IJNS9_ILi64EEESB_SA_EEEEENS2_23PersistentTileSchedulerEJSK_SL_EEEEEvNT_6ParamsE,(.L_x_142 - _ZN7cutlass13device_kernelINS_4fmha6kernel28FmhaKernelTmaWarpSpecializedINS1_10collective30FmhaMainloopTmaWarpSpecializedINS_6half_tEffN4cute5tupleIJNS7_1CILi128EEESA_NS9_ILi224EEEEEENS8_IJiNS9_ILi1EEENS8_IJiiEEEEEESF_SF_NS4_13DefaultFusionEJNS2_6OptionILNS2_3TagE0ENS9_ILb1EEEEENSH_ILSI_2ESJ_EEEEENS4_15FmhaFwdEpilogueIS6_fNS8_IJNS9_ILi64EEESB_SA_EEEEENS2_23PersistentTileSchedulerEJSK_SL_EEEEEvNT_6ParamsE)
        .other          _ZN7cutlass13device_kernelINS_4fmha6kernel28FmhaKernelTmaWarpSpecializedINS1_10collective30FmhaMainloopTmaWarpSpecializedINS_6half_tEffN4cute5tupleIJNS7_1CILi128EEESA_NS9_ILi224EEEEEENS8_IJiNS9_ILi1EEENS8_IJiiEEEEEESF_SF_NS4_13DefaultFusionEJNS2_6OptionILNS2_3TagE0ENS9_ILb1EEEEENSH_ILSI_2ESJ_EEEEENS4_15FmhaFwdEpilogueIS6_fNS8_IJNS9_ILi64EEESB_SA_EEEEENS2_23PersistentTileSchedulerEJSK_SL_EEEEEvNT_6ParamsE,@"STO_CUDA_ENTRY STV_DEFAULT"
_ZN7cutlass13device_kernelINS_4fmha6kernel28FmhaKernelTmaWarpSpecializedINS1_10collective30FmhaMainloopTmaWarpSpecializedINS_6half_tEffN4cute5tupleIJNS7_1CILi128EEESA_NS9_ILi224EEEEEENS8_IJiNS9_ILi1EEENS8_IJiiEEEEEESF_SF_NS4_13DefaultFusionEJNS2_6OptionILNS2_3TagE0ENS9_ILb1EEEEENSH_ILSI_2ESJ_EEEEENS4_15FmhaFwdEpilogueIS6_fNS8_IJNS9_ILi64EEESB_SA_EEEEENS2_23PersistentTileSchedulerEJSK_SL_EEEEEvNT_6ParamsE:
[----:B------:R-:W1:Y:S01]  /*0000*/  LDC R1, c[0x0][0x28] ;  /* 0x00000a00ff017b82 */ /* 0x000e620000000800 */
[----:B------:R-:W2:Y:S07]  /*0010*/  S2R R2, SR_TID.X ;  /* 0x0000000000027919 */ /* 0x000eae0000002100 */
[----:B------:R-:W3:Y:S01]  /*0020*/  S2UR UR6, SR_CTAID.X ;  /* 0x00000000000679c3 */ /* 0x000ee20000002500 */
[----:B------:R-:W-:Y:S01]  /*0030*/  ELECT P1, URZ, PT ;  /* 0x00000000003f782f */ /* 0x000fe20003820000 */
[----:B------:R-:W-:Y:S01]  /*0040*/  BSSY B0, `(.L_x_0) ;  /* 0x0000018000007945 */ /* 0x000fe20003800000 */
[----:B---3--:R-:W-:-:S02]  /*0050*/  MOV R17, UR6 ;  /* 0x0000000600117c02 */ /* 0x008fc40008000f00 */
[----:B--2---:R-:W-:-:S05]  /*0060*/  SHF.R.U32.HI R0, RZ, 0x5, R2 ;  /* 0x00000005ff007819 */ /* 0x004fca0000011602 */
[----:B------:R-:W2:Y:S02]  /*0070*/  SHFL.IDX PT, R3, R0, RZ, 0x1f ;  /* 0x00001fff00037589 */ /* 0x000ea400000e0000 */
[----:B--2---:R-:W-:Y:S02]  /*0080*/  R2UR UR4, R3 ;  /* 0x00000000030472ca */ /* 0x004fe400000e0000 */
[----:B------:R-:W-:-:S06]  /*0090*/  SHF.R.U32.HI R3, RZ, 0x7, R2 ;  /* 0x00000007ff037819 */ /* 0x000fcc0000011602 */
[----:B------:R-:W2:Y:S05]  /*00a0*/  SHFL.IDX PT, R3, R3, RZ, 0x1f ;  /* 0x00001fff03037589 */ /* 0x000eaa00000e0000 */
[----:B------:R-:W-:Y:S02]  /*00b0*/  USHF.R.S32.HI UR5, URZ, 0x1f, UR4 ;  /* 0x0000001f3f057899 */ /* 0x000fe40008011404 */
[----:B------:R-:W-:Y:S02]  /*00c0*/  ISETP.EQ.AND P2, PT, RZ, UR4, P1 ;  /* 0x00000004ff007c0c */ /* 0x000fe40008f42270 */
[----:B------:R-:W-:-:S04]  /*00d0*/  ULEA.HI UR5, UR5, UR4, URZ, 0x2 ;  /* 0x0000000405057291 */ /* 0x000fc8000f8f103f */
[----:B------:R-:W-:-:S04]  /*00e0*/  ULOP3.LUT UR5, UR5, 0xfffffffc, URZ, 0xc0, !UPT ;  /* 0xfffffffc05057892 */ /* 0x000fc8000f8ec03f */
[----:B------:R-:W-:-:S03]  /*00f0*/  UIADD3 UR5, UR4, -UR5, URZ ;  /* 0x8000000504057290 */ /* 0x000fc6000fffe03f */
[----:B-1----:R-:W-:Y:S09]  /*0100*/  @!P2 BRA `(.L_x_1) ;  /* 0x00000000002ca947 */ /* 0x002ff20003800000 */
[----:B------:R-:W-:Y:S02]  /*0110*/  ULDC.64 UR6, c[0x0][0x198] ;  /* 0x0000660000067ab9 */ /* 0x000fe40000000a00 */
[----:B------:R-:W-:Y:S02]  /*0120*/  UIADD3 UR8, UP0, UR6, 0xf0, URZ ;  /* 0x000000f006087890 */ /* 0x000fe4000ff1e03f */
[----:B------:R-:W-:Y:S02]  /*0130*/  UIADD3 UR10, UP1, UR6, 0x1f0, URZ ;  /* 0x000001f0060a7890 */ /* 0x000fe4000ff3e03f */
[----:B------:R-:W-:Y:S02]  /*0140*/  UIADD3 UR6, UP2, UR6, 0x2f0, URZ ;  /* 0x000002f006067890 */ /* 0x000fe4000ff5e03f */
[----:B------:R-:W-:Y:S02]  /*0150*/  UIADD3.X UR9, URZ, UR7, URZ, UP0, !UPT ;  /* 0x000000073f097290 */ /* 0x000fe400087fe43f */
[----:B------:R-:W-:-:S02]  /*0160*/  UIADD3.X UR11, URZ, UR7, URZ, UP1, !UPT ;  /* 0x000000073f0b7290 */ /* 0x000fc40008ffe43f */
[----:B------:R-:W-:-:S05]  /*0170*/  UIADD3.X UR7, URZ, UR7, URZ, UP2, !UPT ;  /* 0x000000073f077290 */ /* 0x000fca00097fe43f */
[----:B------:R1:W-:Y:S02]  /*0180*/  UTMACCTL.PF [UR8] ;  /* 0x00000000080079b9 */ /* 0x0003e40008040000 */
[----:B------:R1:W-:Y:S02]  /*0190*/  UTMACCTL.PF [UR10] ;  /* 0x000000000a0079b9 */ /* 0x0003e40008040000 */
[----:B------:R1:W-:Y:S02]  /*01a0*/  UTMACCTL.PF [UR6] ;  /* 0x00000000060079b9 */ /* 0x0003e40008040000 */
[----:B-1----:R-:W-:Y:S01]  /*01b0*/  NOP ;  /* 0x0000000000007918 */ /* 0x002fe20000000000 */
.L_x_1:
[----:B------:R-:W-:Y:S05]  /*01c0*/  BSYNC B0 ;  /* 0x0000000000007941 */ /* 0x000fea0003800000 */
.L_x_0:
[----:B------:R-:W1:Y:S01]  /*01d0*/  SHFL.IDX PT, R4, R0, RZ, 0x1f ;  /* 0x00001fff00047589 */ /* 0x000e6200000e0000 */
[----:B--2---:R-:W-:Y:S01]  /*01e0*/  R2UR UR4, R3 ;  /* 0x00000000030472ca */ /* 0x004fe200000e0000 */
[----:B------:R-:W-:Y:S02]  /*01f0*/  UISETP.NE.AND UP0, UPT, UR5, 0x1, UPT ;  /* 0x000000010500788c */ /* 0x000fe4000bf05270 */
[----:B------:R-:W-:-:S10]  /*0200*/  UISETP.NE.AND UP1, UPT, UR5, 0x2, UPT ;  /* 0x000000020500788c */ /* 0x000fd4000bf25270 */
[----:B------:R-:W-:Y:S02]  /*0210*/  UIADD3 UR10, UR4, -0x1, URZ ;  /* 0xffffffff040a7890 */ /* 0x000fe4000fffe03f */
[----:B------:R-:W-:Y:S01]  /*0220*/  MOV R19, UR4 ;  /* 0x0000000400137c02 */ /* 0x000fe20008000f00 */
[----:B------:R-:W-:Y:S02]  /*0230*/  UISETP.EQ.AND UP2, UPT, UR4, URZ, !UP0 ;  /* 0x0000003f0400728c */ /* 0x000fe4000c742270 */
[----:B------:R-:W-:Y:S02]  /*0240*/  UISETP.EQ.AND UP3, UPT, UR4, URZ, !UP1 ;  /* 0x0000003f0400728c */ /* 0x000fe4000cf62270 */
[----:B------:R-:W-:Y:S02]  /*0250*/  UISETP.GE.U32.AND UP4, UPT, UR10, 0x4, UPT ;  /* 0x000000040a00788c */ /* 0x000fe4000bf86070 */
[----:B------:R-:W-:Y:S01]  /*0260*/  USEL UR4, URZ, 0x1, !UP2 ;  /* 0x000000013f047887 */ /* 0x000fe2000d000000 */
[----:B-1----:R-:W-:Y:S01]  /*0270*/  ISETP.NE.AND P0, PT, R4, RZ, PT ;  /* 0x000000ff0400720c */ /* 0x002fe20003f05270 */
[----:B------:R-:W-:Y:S01]  /*0280*/  USEL UR6, URZ, 0x1, !UP3 ;  /* 0x000000013f067887 */ /* 0x000fe2000d800000 */
[----:B------:R-:W-:Y:S01]  /*0290*/  MOV R4, UR5 ;  /* 0x0000000500047c02 */ /* 0x000fe20008000f00 */
[----:B------:R-:W-:-:S02]  /*02a0*/  USEL UR7, UR4, 0x2, UP4 ;  /* 0x0000000204077887 */ /* 0x000fc4000a000000 */
[----:B------:R-:W-:-:S04]  /*02b0*/  USEL UR4, UR6, 0x2, UP4 ;  /* 0x0000000206047887 */ /* 0x000fc8000a000000 */
[----:B------:R-:W-:Y:S02]  /*02c0*/  MOV R18, UR7 ;  /* 0x0000000700127c02 */ /* 0x000fe40008000f00 */
[----:B------:R-:W-:Y:S02]  /*02d0*/  MOV R16, UR4 ;  /* 0x0000000400107c02 */ /* 0x000fe40008000f00 */
[----:B------:R-:W-:Y:S05]  /*02e0*/  @P0 BRA `(.L_x_2) ;  /* 0x0000000000480947 */ /* 0x000fea0003800000 */
[----:B------:R-:W1:Y:S01]  /*02f0*/  S2UR UR8, SR_CgaCtaId ;  /* 0x00000000000879c3 */ /* 0x000e620000008800 */
[----:B------:R-:W-:Y:S01]  /*0300*/  UMOV UR4, 0x400 ;  /* 0x0000040000047882 */ /* 0x000fe20000000000 */
[----:B------:R-:W-:Y:S01]  /*0310*/  UMOV UR5, 0x1 ;  /* 0x0000000100057882 */ /* 0x000fe20000000000 */
[----:B------:R-:W-:Y:S01]  /*0320*/  UMOV UR6, 0x80 ;  /* 0x0000008000067882 */ /* 0x000fe20000000000 */
[----:B------:R-:W-:Y:S01]  /*0330*/  ELECT P0, URZ, PT ;  /* 0x00000000003f782f */ /* 0x000fe20003800000 */
[----:B------:R-:W-:-:S04]  /*0340*/  UIADD3 UR6, -UR6, 0x100000, URZ ;  /* 0x0010000006067890 */ /* 0x000fc8000fffe13f */
[----:B------:R-:W-:Y:S02]  /*0350*/  USHF.L.U32 UR7, UR6, 0xb, URZ ;  /* 0x0000000b06077899 */ /* 0x000fe4000800063f */
[----:B------:R-:W-:Y:S02]  /*0360*/  USHF.L.U32 UR6, UR6, 0x1, URZ ;  /* 0x0000000106067899 */ /* 0x000fe4000800063f */
[----:B-1----:R-:W-:Y:S02]  /*0370*/  ULEA UR8, UR8, UR4, 0x18 ;  /* 0x0000000408087291 */ /* 0x002fe4000f8ec03f */
[----:B------:R-:W-:-:S04]  /*0380*/  UIADD3 UR4, -UR5, 0x100000, URZ ;  /* 0x0010000005047890 */ /* 0x000fc8000fffe13f */
[----:B------:R-:W-:Y:S02]  /*0390*/  USHF.L.U32 UR5, UR4, 0xb, URZ ;  /* 0x0000000b04057899 */ /* 0x000fe4000800063f */
[----:B------:R-:W-:Y:S01]  /*03a0*/  USHF.L.U32 UR4, UR4, 0x1, URZ ;  /* 0x0000000104047899 */ /* 0x000fe2000800063f */
[----:B------:R-:W1:Y:S11]  /*03b0*/  FENCE.VIEW.ASYNC.S ;  /* 0x00000000000073c6 */ /* 0x000e760000000000 */
[----:B-1----:R1:W2:Y:S01]  /*03c0*/  SYNCS.EXCH.64 URZ, [UR8+0x58450], UR4 ;  /* 0x05845004083f75b2 */ /* 0x0022a20008000100 */
[----:B------:R1:W3:Y:S01]  /*03d0*/  SYNCS.EXCH.64 URZ, [UR8+0x58460], UR6 ;  /* 0x05846006083f75b2 */ /* 0x0002e20008000100 */
[----:B------:R1:W4:Y:S01]  /*03e0*/  SYNCS.EXCH.64 URZ, [UR8+0x58458], UR4 ;  /* 0x05845804083f75b2 */ /* 0x0003220008000100 */
[----:B------:R1:W1:Y:S01]  /*03f0*/  SYNCS.EXCH.64 URZ, [UR8+0x58468], UR6 ;  /* 0x05846806083f75b2 */ /* 0x0002620008000100 */
[----:B------:R-:W-:Y:S01]  /*0400*/  NOP ;  /* 0x0000000000007918 */ /* 0x000fe20000000000 */
.L_x_2:
[----:B------:R-:W5:Y:S01]  /*0410*/  SHFL.IDX PT, R3, R0, RZ, 0x1f ;  /* 0x00001fff00037589 */ /* 0x000f6200000e0000 */
[----:B------:R-:W-:Y:S01]  /*0420*/  NOP ;  /* 0x0000000000007918 */ /* 0x000fe20000000000 */
[----:B-----5:R-:W-:-:S13]  /*0430*/  ISETP.NE.AND P0, PT, R3, RZ, PT ;  /* 0x000000ff0300720c */ /* 0x020fda0003f05270 */
[----:B------:R-:W-:Y:S05]  /*0440*/  @P0 BRA `(.L_x_3) ;  /* 0x0000000000600947 */ /* 0x000fea0003800000 */
[----:B-1----:R-:W1:Y:S01]  /*0450*/  S2UR UR5, SR_CgaCtaId ;  /* 0x00000000000579c3 */ /* 0x002e620000008800 */
[----:B------:R-:W-:Y:S01]  /*0460*/  UMOV UR4, 0x400 ;  /* 0x0000040000047882 */ /* 0x000fe20000000000 */
[----:B------:R-:W-:Y:S01]  /*0470*/  UMOV UR6, 0x1 ;  /* 0x0000000100067882 */ /* 0x000fe20000000000 */
[----:B------:R-:W-:Y:S01]  /*0480*/  UMOV UR9, 0x100 ;  /* 0x0000010000097882 */ /* 0x000fe20000000000 */
[----:B------:R-:W-:-:S04]  /*0490*/  UIADD3 UR6, -UR6, 0x100000, URZ ;  /* 0x0010000006067890 */ /* 0x000fc8000fffe13f */
[----:B------:R-:W-:Y:S02]  /*04a0*/  USHF.L.U32 UR7, UR6, 0xb, URZ ;  /* 0x0000000b06077899 */ /* 0x000fe4000800063f */
[----:B------:R-:W-:Y:S01]  /*04b0*/  USHF.L.U32 UR6, UR6, 0x1, URZ ;  /* 0x0000000106067899 */ /* 0x000fe2000800063f */
[----:B------:R-:W-:Y:S01]  /*04c0*/  ELECT P0, URZ, PT ;  /* 0x00000000003f782f */ /* 0x000fe20003800000 */
[----:B-1----:R-:W-:Y:S02]  /*04d0*/  ULEA UR8, UR5, UR4, 0x18 ;  /* 0x0000000405087291 */ /* 0x002fe4000f8ec03f */
[----:B------:R-:W-:-:S04]  /*04e0*/  UIADD3 UR4, -UR9, 0x100000, URZ ;  /* 0x0010000009047890 */ /* 0x000fc8000fffe13f */
[----:B------:R-:W-:Y:S02]  /*04f0*/  USHF.L.U32 UR5, UR4, 0xb, URZ ;  /* 0x0000000b04057899 */ /* 0x000fe4000800063f */
[----:B------:R-:W-:Y:S01]  /*0500*/  USHF.L.U32 UR4, UR4, 0x1, URZ ;  /* 0x0000000104047899 */ /* 0x000fe2000800063f */
[----:B------:R-:W1:Y:S03]  /*0510*/  FENCE.VIEW.ASYNC.S ;  /* 0x00000000000073c6 */ /* 0x000e660000000000 */
[----:B-1----:R1:W1:Y:S08]  /*0520*/  SYNCS.EXCH.64 URZ, [UR8+0x58400], UR6 ;  /* 0x05840006083f75b2 */ /* 0x0022700008000100 */
[----:B------:R1:W1:Y:S01]  /*0530*/  SYNCS.EXCH.64 URZ, [UR8+0x58428], UR4 ;  /* 0x05842804083f75b2 */ /* 0x0002620008000100 */
        /* <DEDUP_REMOVED lines=8> */
[----:B------:R-:W-:Y:S01]  /*05c0*/  NOP ;  /* 0x0000000000007918 */ /* 0x000fe20000000000 */
.L_x_3:
        /* <DEDUP_REMOVED lines=21> */
[----:B------:R-:W-:Y:S01]  /*0720*/  NOP ;  /* 0x0000000000007918 */ /* 0x000fe20000000000 */
.L_x_4:
[----:B------:R-:W5:Y:S01]  /*0730*/  SHFL.IDX PT, R3, R0, RZ, 0x1f ;  /* 0x00001fff00037589 */ /* 0x000f6200000e0000 */
[----:B------:R-:W-:Y:S01]  /*0740*/  ELECT P0, URZ, PT ;  /* 0x00000000003f782f */ /* 0x000fe20003800000 */
[----:B------:R-:W-:Y:S01]  /*0750*/  NOP ;  /* 0x0000000000007918 */ /* 0x000fe20000000000 */
[----:B-1----:R-:W-:Y:S02]  /*0760*/  UMOV UR4, 0x80 ;  /* 0x0000008000047882 */ /* 0x002fe40000000000 */
[C---:B-----5:R-:W-:Y:S02]  /*0770*/  ISETP.NE.OR P0, PT, R3.reuse, RZ, !P0 ;  /* 0x000000ff0300720c */ /* 0x060fe40004705670 */
[----:B------:R-:W-:-:S11]  /*0780*/  ISETP.NE.AND P3, PT, R3, RZ, PT ;  /* 0x000000ff0300720c */ /* 0x000fd60003f65270 */
[----:B------:R-:W-:Y:S01]  /*0790*/  VOTEU.ALL UP2, P0 ;  /* 0x00000000003f7886 */ /* 0x000fe20000040000 */
[----:B------:R-:W-:Y:S01]  /*07a0*/  VOTEU.ALL UP3, P0 ;  /* 0x00000000003f7886 */ /* 0x000fe20000060000 */
[----:B------:R-:W-:Y:S01]  /*07b0*/  VOTEU.ALL UP4, P0 ;  /* 0x00000000003f7886 */ /* 0x000fe20000080000 */
[----:B------:R-:W-:Y:S02]  /*07c0*/  VOTEU.ALL UP5, P0 ;  /* 0x00000000003f7886 */ /* 0x000fe400000a0000 */
[----:B------:R-:W1:Y:S01]  /*07d0*/  @!UP2 S2UR UR7, SR_CgaCtaId ;  /* 0x000000000007a9c3 */ /* 0x000e620000008800 */
[----:B------:R-:W-:Y:S01]  /*07e0*/  @!UP2 UMOV UR6, 0x400 ;  /* 0x000004000006a882 */ /* 0x000fe20000000000 */
[----:B------:R-:W-:-:S04]  /*07f0*/  @!UP2 UIADD3 UR4, -UR4, 0x100000, URZ ;  /* 0x001000000404a890 */ /* 0x000fc8000fffe13f */
[----:B------:R-:W-:Y:S02]  /*0800*/  @!UP2 USHF.L.U32 UR5, UR4, 0xb, URZ ;  /* 0x0000000b0405a899 */ /* 0x000fe4000800063f */
[----:B------:R-:W-:Y:S02]  /*0810*/  @!UP2 USHF.L.U32 UR4, UR4, 0x1, URZ ;  /* 0x000000010404a899 */ /* 0x000fe4000800063f */
[----:B-1----:R-:W-:Y:S01]  /*0820*/  @!UP2 ULEA UR6, UR7, UR6, 0x18 ;  /* 0x000000060706a291 */ /* 0x002fe2000f8ec03f */
[----:B------:R-:W-:Y:S01]  /*0830*/  VOTEU.ALL UP2, P0 ;  /* 0x00000000003f7886 */ /* 0x000fe20000040000 */
[----:B------:R-:W1:Y:S10]  /*0840*/  FENCE.VIEW.ASYNC.S ;  /* 0x00000000000073c6 */ /* 0x000e740000000000 */
[----:B-1----:R1:W1:Y:S01]  /*0850*/  @!UP2 SYNCS.EXCH.64 URZ, [UR6+0x58490], UR4 ;  /* 0x05849004063fa5b2 */ /* 0x0022620008000100 */
[----:B------:R1:W1:Y:S01]  /*0860*/  @!UP3 SYNCS.EXCH.64 URZ, [UR6+0x58498], UR4 ;  /* 0x05849804063fb5b2 */ /* 0x0002620008000100 */
[----:B------:R1:W1:Y:S01]  /*0870*/  @!UP4 SYNCS.EXCH.64 URZ, [UR6+0x584a0], UR4 ;  /* 0x0584a004063fc5b2 */ /* 0x0002620008000100 */
[----:B------:R1:W1:Y:S01]  /*0880*/  @!UP5 SYNCS.EXCH.64 URZ, [UR6+0x584a8], UR4 ;  /* 0x0584a804063fd5b2 */ /* 0x0002620008000100 */
[----:B------:R-:W-:Y:S01]  /*0890*/  NOP ;  /* 0x0000000000007918 */ /* 0x000fe20000000000 */
[----:B------:R-:W-:Y:S05]  /*08a0*/  @P3 BRA `(.L_x_5) ;  /* 0x0000000000583947 */ /* 0x000fea0003800000 */
[----:B-1----:R-:W1:Y:S01]  /*08b0*/  S2UR UR5, SR_CgaCtaId ;  /* 0x00000000000579c3 */ /* 0x002e620000008800 */
[----:B------:R-:W-:Y:S01]  /*08c0*/  UMOV UR4, 0x400 ;  /* 0x0000040000047882 */ /* 0x000fe20000000000 */
[----:B------:R-:W-:Y:S01]  /*08d0*/  UMOV UR6, 0x20 ;  /* 0x0000002000067882 */ /* 0x000fe20000000000 */
[----:B------:R-:W-:Y:S01]  /*08e0*/  UMOV UR7, 0x80 ;  /* 0x0000008000077882 */ /* 0x000fe20000000000 */
[----:B------:R-:W-:Y:S01]  /*08f0*/  ELECT P0, URZ, PT ;  /* 0x00000000003f782f */ /* 0x000fe20003800000 */
[----:B-1----:R-:W-:Y:S02]  /*0900*/  ULEA UR8, UR5, UR4, 0x18 ;  /* 0x0000000405087291 */ /* 0x002fe4000f8ec03f */
[----:B------:R-:W-:-:S04]  /*0910*/  UIADD3 UR4, -UR6, 0x100000, URZ ;  /* 0x0010000006047890 */ /* 0x000fc8000fffe13f */
[----:B------:R-:W-:Y:S02]  /*0920*/  USHF.L.U32 UR5, UR4, 0xb, URZ ;  /* 0x0000000b04057899 */ /* 0x000fe4000800063f */
[----:B------:R-:W-:Y:S02]  /*0930*/  USHF.L.U32 UR4, UR4, 0x1, URZ ;  /* 0x0000000104047899 */ /* 0x000fe4000800063f */
        /* <DEDUP_REMOVED lines=13> */
.L_x_5:
[----:B------:R-:W-:Y:S01]  /*0a10*/  VOTEU.ANY UP2, P2 ;  /* 0x00000000003f7886 */ /* 0x000fe20001040100 */
[----:B-1----:R-:W-:Y:S01]  /*0a20*/  R2UR UR8, R19 ;  /* 0x00000000130872ca */ /* 0x002fe200000e0000 */
[----:B------:R-:W-:Y:S01]  /*0a30*/  UMOV UR4, 0x40 ;  /* 0x0000004000047882 */ /* 0x000fe20000000000 */
[----:B------:R-:W-:Y:S01]  /*0a40*/  NOP ;  /* 0x0000000000007918 */ /* 0x000fe20000000000 */
[----:B------:R-:W-:Y:S01]  /*0a50*/  ISETP.EQ.AND P0, PT, R4, 0x2, P1 ;  /* 0x000000020400780c */ /* 0x000fe20000f02270 */
[----:B------:R-:W1:Y:S01]  /*0a60*/  @UP2 S2UR UR7, SR_CgaCtaId ;  /* 0x00000000000729c3 */ /* 0x000e620000008800 */
[----:B------:R-:W-:Y:S01]  /*0a70*/  @UP2 UMOV UR6, 0x400 ;  /* 0x0000040000062882 */ /* 0x000fe20000000000 */
[----:B------:R-:W-:-:S04]  /*0a80*/  @UP2 UIADD3 UR4, -UR4, 0x100000, URZ ;  /* 0x0010000004042890 */ /* 0x000fc8000fffe13f */
[----:B------:R-:W-:Y:S02]  /*0a90*/  @UP2 USHF.L.U32 UR5, UR4, 0xb, URZ ;  /* 0x0000000b04052899 */ /* 0x000fe4000800063f */
[----:B------:R-:W-:Y:S01]  /*0aa0*/  @UP2 USHF.L.U32 UR4, UR4, 0x1, URZ ;  /* 0x0000000104042899 */ /* 0x000fe2000800063f */
[----:B------:R-:W-:Y:S01]  /*0ab0*/  ISETP.NE.AND P3, PT, RZ, UR8, PT ;  /* 0x00000008ff007c0c */ /* 0x000fe2000bf65270 */
[----:B-1----:R-:W-:Y:S01]  /*0ac0*/  @UP2 ULEA UR6, UR7, UR6, 0x18 ;  /* 0x0000000607062291 */ /* 0x002fe2000f8ec03f */
[----:B------:R-:W-:Y:S01]  /*0ad0*/  VOTEU.ANY UP2, P2 ;  /* 0x00000000003f7886 */ /* 0x000fe20001040100 */
[----:B------:R-:W-:Y:S01]  /*0ae0*/  ISETP.EQ.AND P2, PT, R4, 0x1, P1 ;  /* 0x000000010400780c */ /* 0x000fe20000f42270 */
[----:B------:R-:W1:Y:S09]  /*0af0*/  FENCE.VIEW.ASYNC.S ;  /* 0x00000000000073c6 */ /* 0x000e720000000000 */
[----:B-1----:R1:W2:Y:S01]  /*0b00*/  @UP2 SYNCS.EXCH.64 URZ, [UR6+0x584b0], UR4 ;  /* 0x0584b004063f25b2 */ /* 0x0022a20008000100 */
[----:B------:R-:W-:Y:S01]  /*0b10*/  NOP ;  /* 0x0000000000007918 */ /* 0x000fe20000000000 */
[----:B--234-:R-:W-:Y:S06]  /*0b20*/  BAR.SYNC.DEFER_BLOCKING 0x0 ;  /* 0x0000000000007b1d */ /* 0x01cfec0000010000 */
[----:B------:R-:W-:Y:S05]  /*0b30*/  @!P3 BRA `(.L_x_6) ;  /* 0x000000b400b8b947 */ /* 0x000fea0003800000 */
[----:B------:R-:W-:-:S06]  /*0b40*/  UISETP.GT.U32.AND UP0, UPT, UR10, 0x3, UPT ;  /* 0x000000030a00788c */ /* 0x000fcc000bf04070 */
[----:B------:R-:W-:-:S13]  /*0b50*/  PLOP3.LUT P0, PT, PT, PT, UP0, 0x80, 0x0 ;  /* 0x000000000000781c */ /* 0x000fda0003f0f008 */
[----:B-1----:R-:W-:Y:S05]  /*0b60*/  @P0 EXIT ;  /* 0x000000000000094d */ /* 0x002fea0003800000 */
.L_x_7:
[----:B------:R-:W-:-:S08]  /*0b70*/  NOP ;  /* 0x0000000000007918 */ /* 0x000fd00000000000 */
[----:B------:R-:W1:Y:S02]  /*0b80*/  USETMAXREG.TRY_ALLOC.CTAPOOL UP0, 0xf0 ;  /* 0x000000f0000079c8 */ /* 0x000e640008000600 */
[----:B-1----:R-:W-:-:S13]  /*0b90*/  PLOP3.LUT P0, PT, PT, PT, UP0, 0x80, 0x0 ;  /* 0x000000000000781c */ /* 0x002fda0003f0f008 */
[----:B------:R-:W-:Y:S05]  /*0ba0*/  @!P0 BRA `(.L_x_7) ;  /* 0xfffffffc00f08947 */ /* 0x000fea000383ffff */
[----:B------:R-:W-:Y:S02]  /*0bb0*/  ULDC UR4, c[0x0][0xa00] ;  /* 0x0002800000047ab9 */ /* 0x000fe40000000800 */
[----:B------:R-:W-:-:S13]  /*0bc0*/  ISETP.GE.AND P0, PT, R17, UR4, PT ;  /* 0x0000000411007c0c */ /* 0x000fda000bf06270 */
[----:B------:R-:W-:Y:S05]  /*0bd0*/  @P0 EXIT ;  /* 0x000000000000094d */ /* 0x000fea0003800000 */
[----:B------:R-:W-:Y:S01]  /*0be0*/  R2UR UR4, R19 ;  /* 0x00000000130472ca */ /* 0x000fe200000e0000 */
[----:B------:R-:W-:Y:S01]  /*0bf0*/  UMOV UR5, URZ ;  /* 0x0000003f00057c82 */ /* 0x000fe20008000000 */
[----:B------:R-:W-:Y:S01]  /*0c00*/  MOV R23, RZ ;  /* 0x000000ff00177202 */ /* 0x000fe20000000f00 */
[----:B------:R-:W-:Y:S01]  /*0c10*/  UMOV UR47, URZ ;  /* 0x0000003f002f7c82 */ /* 0x000fe20008000000 */
[----:B------:R-:W-:Y:S01]  /*0c20*/  MOV R202, UR5 ;  /* 0x0000000500ca7c02 */ /* 0x000fe20008000f00 */
[----:B------:R-:W-:-:S08]  /*0c30*/  UMOV UR45, URZ ;  /* 0x0000003f002d7c82 */ /* 0x000fd00008000000 */
[----:B------:R-:W-:-:S04]  /*0c40*/  UISETP.NE.AND UP0, UPT, UR4, 0x1, UPT ;  /* 0x000000010400788c */ /* 0x000fc8000bf05270 */
[----:B------:R-:W-:-:S06]  /*0c50*/  USEL UR4, URZ, 0x1, UP0 ;  /* 0x000000013f047887 */ /* 0x000fcc0008000000 */
[----:B------:R-:W-:-:S07]  /*0c60*/  MOV R200, UR4 ;  /* 0x0000000400c87c02 */ /* 0x000fce0008000f00 */
.L_x_73:
[----:B------:R-:W-:Y:S01]  /*0c70*/  ULDC UR9, c[0x0][0xa04] ;  /* 0x0002810000097ab9 */ /* 0x000fe20000000800 */
[----:B------:R-:W-:Y:S01]  /*0c80*/  R2UR UR8, R17 ;  /* 0x00000000110872ca */ /* 0x000fe200000e0000 */
[----:B------:R-:W-:Y:S01]  /*0c90*/  UISETP.NE.AND UP0, UPT, UR9, 0x1, UPT ;  /* 0x000000010900788c */ /* 0x000fe2000bf05270 */
[----:B------:R-:W-:Y:S01]  /*0ca0*/  R2UR UR10, R19 ;  /* 0x00000000130a72ca */ /* 0x000fe200000e0000 */
[----:B------:R-:W-:Y:S01]  /*0cb0*/  ULDC UR4, c[0x0][0xa10] ;  /* 0x0002840000047ab9 */ /* 0x000fe20000000800 */
[----:B------:R-:W-:Y:S01]  /*0cc0*/  ULDC UR44, c[0x0][0xa1c] ;  /* 0x00028700002c7ab9 */ /* 0x000fe20000000800 */
[----:B------:R-:W-:-:S07]  /*0cd0*/  UISETP.NE.AND UP1, UPT, UR4, 0x1, UPT ;  /* 0x000000010400788c */ /* 0x000fce000bf25270 */
[----:B------:R-:W-:Y:S01]  /*0ce0*/  @UP0 ULDC.64 UR6, c[0x0][0xa08] ;  /* 0x0002820000060ab9 */ /* 0x000fe20000000a00 */
[----:B------:R-:W-:Y:S01]  /*0cf0*/  UMOV UR11, UR8 ;  /* 0x00000008000b7c82 */ /* 0x000fe20008000000 */
[----:B------:R-:W-:Y:S02]  /*0d00*/  UIMAD.WIDE.U32 UR4, UR8, UR6, URZ ;  /* 0x00000006080472a5 */ /* 0x000fe4000f8e003f */
[----:B------:R-:W-:Y:S02]  /*0d10*/  UISETP.NE.AND UP2, UPT, UR10, 0x1, UPT ;  /* 0x000000010a00788c */ /* 0x000fe4000bf45270 */
[----:B------:R-:W-:Y:S02]  /*0d20*/  @UP0 USHF.R.U32.HI UR11, URZ, UR7, UR5 ;  /* 0x000000073f0b0299 */ /* 0x000fe40008011605 */
[----:B------:R-:W-:Y:S01]  /*0d30*/  UISETP.NE.AND UP0, UPT, UR44, 0x1, UPT ;  /* 0x000000012c00788c */ /* 0x000fe2000bf05270 */
[----:B------:R-:W-:Y:S01]  /*0d40*/  @UP1 ULDC UR4, c[0x0][0xa14] ;  /* 0x0002850000041ab9 */ /* 0x000fe20000000800 */
[----:B------:R-:W-:Y:S01]  /*0d50*/  @UP1 ULDC UR6, c[0x0][0xa18] ;  /* 0x0002860000061ab9 */ /* 0x000fe20000000800 */
[----:B------:R-:W-:Y:S01]  /*0d60*/  UIMAD.WIDE.U32 UR4, UR11, UR4, URZ ;  /* 0x000000040b0472a5 */ /* 0x000fe2000f8e003f */
[----:B------:R-:W-:Y:S01]  /*0d70*/  PLOP3.LUT P0, PT, PT, PT, UP2, 0x80, 0x0 ;  /* 0x000000000000781c */ /* 0x000fe20003f0f028 */
[----:B------:R-:W-:Y:S01]  /*0d80*/  UMOV UR60, UR11 ;  /* 0x0000000b003c7c82 */ /* 0x000fe20008000000 */
[----:B------:R-:W-:Y:S01]  /*0d90*/  IADD3 R0, RZ, -UR11, RZ ;  /* 0x8000000bff007c10 */ /* 0x000fe2000fffe0ff */
[----:B------:R-:W-:Y:S01]  /*0da0*/  @UP1 USHF.R.U32.HI UR60, URZ, UR6, UR5 ;  /* 0x000000063f3c1299 */ /* 0x000fe20008011605 */
[----:B------:R-:W-:-:S03]  /*0db0*/  MOV R201, UR11 ;  /* 0x0000000b00c97c02 */ /* 0x000fc60008000f00 */
[----:B------:R-:W-:Y:S01]  /*0dc0*/  @UP0 ULDC.64 UR6, c[0x0][0xa20] ;  /* 0x0002880000060ab9 */ /* 0x000fe20000000a00 */
[----:B------:R-:W-:Y:S01]  /*0dd0*/  IMAD R0, R0, UR9, R17 ;  /* 0x0000000900007c24 */ /* 0x000fe2000f8e0211 */
[----:B------:R-:W-:-:S03]  /*0de0*/  UIMAD.WIDE.U32 UR4, UR60, UR6, URZ ;  /* 0x000000063c0472a5 */ /* 0x000fc6000f8e003f */
[----:B------:R-:W-:Y:S01]  /*0df0*/  UMOV UR6, UR60 ;  /* 0x0000003c00067c82 */ /* 0x000fe20008000000 */
[----:B------:R-:W-:Y:S01]  /*0e00*/  @UP0 USHF.R.U32.HI UR6, URZ, UR7, UR5 ;  /* 0x000000073f060299 */ /* 0x000fe20008011605 */
[----:B------:R-:W-:-:S03]  /*0e10*/  R2UR UR61, R0 ;  /* 0x00000000003d72ca */ /* 0x000fc600000e0000 */
[----:B------:R-:W-:-:S04]  /*0e20*/  UIADD3 UR4, -UR6, URZ, URZ ;  /* 0x0000003f06047290 */ /* 0x000fc8000fffe13f */
[----:B------:R-:W-:Y:S01]  /*0e30*/  UIMAD UR44, UR44, UR4, UR60 ;  /* 0x000000042c2c72a4 */ /* 0x000fe2000f8e023c */
[----:B-1-3--:R-:W-:Y:S11]  /*0e40*/  @!P0 BRA `(.L_x_8) ;  /* 0x00000000008c8947 */ /* 0x00aff60003800000 */
[----:B------:R-:W-:-:S13]  /*0e50*/  R2UR UR4, R19 ;  /* 0x00000000130472ca */ /* 0x000fda00000e0000 */
[----:B------:R-:W-:-:S06]  /*0e60*/  UISETP.NE.AND UP0, UPT, UR4, 0x2, UPT ;  /* 0x000000020400788c */ /* 0x000fcc000bf05270 */
[----:B------:R-:W-:-:S13]  /*0e70*/  PLOP3.LUT P1, PT, PT, PT, UP0, 0x80, 0x0 ;  /* 0x000000000000781c */ /* 0x000fda0003f2f008 */
[----:B------:R-:W-:Y:S05]  /*0e80*/  @!P1 BRA `(.L_x_9) ;  /* 0x00000000005c9947 */ /* 0x000fea0003800000 */
[----:B------:R-:W-:-:S13]  /*0e90*/  R2UR UR4, R19 ;  /* 0x00000000130472ca */ /* 0x000fda00000e0000 */
[----:B------:R-:W-:-:S06]  /*0ea0*/  UISETP.NE.AND UP0, UPT, UR4, 0x3, UPT ;  /* 0x000000030400788c */ /* 0x000fcc000bf05270 */
[----:B------:R-:W-:-:S13]  /*0eb0*/  PLOP3.LUT P1, PT, PT, PT, UP0, 0x80, 0x0 ;  /* 0x000000000000781c */ /* 0x000fda0003f2f008 */
[----:B------:R-:W-:Y:S05]  /*0ec0*/  @!P1 BRA `(.L_x_10) ;  /* 0x0000000000309947 */ /* 0x000fea0003800000 */
[----:B------:R-:W-:-:S13]  /*0ed0*/  R2UR UR4, R19 ;  /* 0x00000000130472ca */ /* 0x000fda00000e0000 */
[----:B------:R-:W-:-:S06]  /*0ee0*/  UISETP.NE.AND UP0, UPT, UR4, 0x4, UPT ;  /* 0x000000040400788c */ /* 0x000fcc000bf05270 */
[----:B------:R-:W-:-:S13]  /*0ef0*/  PLOP3.LUT P1, PT, PT, PT, UP0, 0x80, 0x0 ;  /* 0x000000000000781c */ /* 0x000fda0003f2f008 */
[----:B------:R-:W-:Y:S05]  /*0f00*/  @P1 BRA `(.L_x_11) ;  /* 0x0000000000741947 */ /* 0x000fea0003800000 */
[----:B------:R-:W-:Y:S01]  /*0f10*/  R2UR UR5, R202 ;  /* 0x00000000ca0572ca */ /* 0x000fe200000e0000 */
[----:B------:R-:W-:Y:S02]  /*0f20*/  UIADD3 UR4, UR47, -0x1, URZ ;  /* 0xffffffff2f047890 */ /* 0x000fe4000fffe03f */
[----:B------:R-:W-:Y:S02]  /*0f30*/  ULOP3.LUT UR47, UR47, 0x1, URZ, 0xc, !UPT ;  /* 0x000000012f2f7892 */ /* 0x000fe4000f8e0c3f */
[----:B------:R-:W-:-:S04]  /*0f40*/  ULOP3.LUT UR4, UR4, 0x2, URZ, 0xc0, !UPT ;  /* 0x0000000204047892 */ /* 0x000fc8000f8ec03f */
[----:B------:R-:W-:-:S04]  /*0f50*/  USHF.R.U32.HI UR4, URZ, 0x1, UR4 ;  /* 0x000000013f047899 */ /* 0x000fc80008011604 */
[----:B------:R-:W-:-:S06]  /*0f60*/  ULOP3.LUT UR5, UR5, UR4, URZ, 0x3c, !UPT ;  /* 0x0000000405057292 */ /* 0x000fcc000f8e3c3f */
[----:B------:R-:W-:Y:S01]  /*0f70*/  MOV R202, UR5 ;  /* 0x0000000500ca7c02 */ /* 0x000fe20008000f00 */
[----:B------:R-:W-:Y:S06]  /*0f80*/  BRA `(.L_x_11) ;  /* 0x0000000000547947 */ /* 0x000fec0003800000 */
.L_x_10:
[----:B------:R-:W-:Y:S01]  /*0f90*/  R2UR UR5, R202 ;  /* 0x00000000ca0572ca */ /* 0x000fe200000e0000 */
[----:B------:R-:W-:Y:S02]  /*0fa0*/  ULOP3.LUT UP0, URZ, UR47, 0x2, URZ, 0xc0, !UPT ;  /* 0x000000022f3f7892 */ /* 0x000fe4000f80c03f */
[----:B------:R-:W-:Y:S02]  /*0fb0*/  ULOP3.LUT UR47, UR47, 0x1, URZ, 0xc0, !UPT ;  /* 0x000000012f2f7892 */ /* 0x000fe4000f8ec03f */
[----:B------:R-:W-:-:S08]  /*0fc0*/  USEL UR4, URZ, 0x1, UP0 ;  /* 0x000000013f047887 */ /* 0x000fd00008000000 */
[----:B------:R-:W-:-:S06]  /*0fd0*/  ULOP3.LUT UR5, UR5, UR4, URZ, 0x3c, !UPT ;  /* 0x0000000405057292 */ /* 0x000fcc000f8e3c3f */
[----:B------:R-:W-:Y:S01]  /*0fe0*/  MOV R202, UR5 ;  /* 0x0000000500ca7c02 */ /* 0x000fe20008000f00 */
[----:B------:R-:W-:Y:S06]  /*0ff0*/  BRA `(.L_x_11) ;  /* 0x0000000000387947 */ /* 0x000fec0003800000 */
.L_x_9:
[----:B------:R-:W-:Y:S01]  /*1000*/  R2UR UR5, R202 ;  /* 0x00000000ca0572ca */ /* 0x000fe200000e0000 */
[----:B------:R-:W-:Y:S02]  /*1010*/  UIADD3 UR4, UR47, 0x1, URZ ;  /* 0x000000012f047890 */ /* 0x000fe4000fffe03f */
[----:B------:R-:W-:Y:S02]  /*1020*/  ULOP3.LUT UR47, UR47, 0x1, URZ, 0xc, !UPT ;  /* 0x000000012f2f7892 */ /* 0x000fe4000f8e0c3f */
[----:B------:R-:W-:-:S04]  /*1030*/  UISETP.GT.U32.AND UP0, UPT, UR4, 0x1, UPT ;  /* 0x000000010400788c */ /* 0x000fc8000bf04070 */
[----:B------:R-:W-:-:S04]  /*1040*/  USEL UR4, URZ, 0x1, !UP0 ;  /* 0x000000013f047887 */ /* 0x000fc8000c000000 */
[----:B------:R-:W-:-:S06]  /*1050*/  ULOP3.LUT UR5, UR5, UR4, URZ, 0x3c, !UPT ;  /* 0x0000000405057292 */ /* 0x000fcc000f8e3c3f */
[----:B------:R-:W-:Y:S01]  /*1060*/  MOV R202, UR5 ;  /* 0x0000000500ca7c02 */ /* 0x000fe20008000f00 */
[----:B------:R-:W-:Y:S06]  /*1070*/  BRA `(.L_x_11) ;  /* 0x0000000000187947 */ /* 0x000fec0003800000 */
.L_x_8:
[----:B------:R-:W-:Y:S01]  /*1080*/  R2UR UR5, R202 ;  /* 0x00000000ca0572ca */ /* 0x000fe200000e0000 */
[----:B------:R-:W-:Y:S02]  /*1090*/  UISETP.GT.U32.AND UP0, UPT, UR47, 0x1, UPT ;  /* 0x000000012f00788c */ /* 0x000fe4000bf04070 */
[----:B------:R-:W-:Y:S02]  /*10a0*/  ULOP3.LUT UR47, UR47, 0x1, URZ, 0xc0, !UPT ;  /* 0x000000012f2f7892 */ /* 0x000fe4000f8ec03f */
[----:B------:R-:W-:-:S08]  /*10b0*/  USEL UR4, URZ, 0x1, !UP0 ;  /* 0x000000013f047887 */ /* 0x000fd0000c000000 */
[----:B------:R-:W-:-:S06]  /*10c0*/  ULOP3.LUT UR5, UR5, UR4, URZ, 0x3c, !UPT ;  /* 0x0000000405057292 */ /* 0x000fcc000f8e3c3f */
[----:B------:R-:W-:-:S07]  /*10d0*/  MOV R202, UR5 ;  /* 0x0000000500ca7c02 */ /* 0x000fce0008000f00 */
.L_x_11:
        /* <DEDUP_REMOVED lines=13> */
[----:B------:R-:W-:Y:S01]  /*11b0*/  ULEA UR61, UR61, 0x3, 0x1 ;  /* 0x000000033d3d7891 */ /* 0x000fe2000f8e083f */
[----:B------:R-:W-:Y:S11]  /*11c0*/  BRA `(.L_x_15) ;  /* 0x0000000000147947 */ /* 0x000ff60003800000 */
.L_x_14:
[----:B------:R-:W-:Y:S01]  /*11d0*/  ULEA UR61, UR61, 0x2, 0x1 ;  /* 0x000000023d3d7891 */ /* 0x000fe2000f8e083f */
[----:B------:R-:W-:Y:S11]  /*11e0*/  BRA `(.L_x_15) ;  /* 0x00000000000c7947 */ /* 0x000ff60003800000 */
.L_x_13:
[----:B------:R-:W-:Y:S01]  /*11f0*/  ULEA UR61, UR61, 0x1, 0x1 ;  /* 0x000000013d3d7891 */ /* 0x000fe2000f8e083f */
[----:B------:R-:W-:Y:S11]  /*1200*/  BRA `(.L_x_15) ;  /* 0x0000000000047947 */ /* 0x000ff60003800000 */
.L_x_12:
[----:B------:R-:W-:-:S12]  /*1210*/  USHF.L.U32 UR61, UR61, 0x1, URZ ;  /* 0x000000013d3d7899 */ /* 0x000fd8000800063f */
.L_x_15:
[----:B------:R-:W-:-:S13]  /*1220*/  R2UR UR4, R16 ;  /* 0x00000000100472ca */ /* 0x000fda00000e0000 */
[----:B------:R-:W-:-:S04]  /*1230*/  ULOP3.LUT UR4, UR4, 0x1, URZ, 0xfc, !UPT ;  /* 0x0000000104047892 */ /* 0x000fc8000f8efc3f */
[----:B------:R-:W-:-:S06]  /*1240*/  UISETP.NE.AND UP0, UPT, UR4, 0x3, UPT ;  /* 0x000000030400788c */ /* 0x000fcc000bf05270 */
[----:B------:R-:W-:-:S13]  /*1250*/  PLOP3.LUT P0, PT, PT, PT, UP0, 0x80, 0x0 ;  /* 0x000000000000781c */ /* 0x000fda0003f0f008 */
[----:B------:R-:W-:Y:S05]  /*1260*/  @!P0 BRA `(.L_x_16) ;  /* 0x0000000000048947 */ /* 0x000fea0003800000 */
[----:B------:R-:W-:Y:S01]  /*1270*/  BPT.TRAP 0x1 ;  /* 0x000000040000795c */ /* 0x000fe20000300000 */
.L_x_16:
[----:B------:R-:W1:Y:S01]  /*1280*/  S2UR UR5, SR_CgaCtaId ;  /* 0x00000000000579c3 */ /* 0x000e620000008800 */
[----:B------:R-:W-:Y:S01]  /*1290*/  R2UR UR8, R202 ;  /* 0x00000000ca0872ca */ /* 0x000fe200000e0000 */
[----:B------:R-:W-:Y:S01]  /*12a0*/  UMOV UR4, 0x400 ;  /* 0x0000040000047882 */ /* 0x000fe20000000000 */
[----:B------:R-:W-:-:S11]  /*12b0*/  R2UR UR7, R18 ;  /* 0x00000000120772ca */ /* 0x000fd600000e0000 */
[----:B------:R-:W-:-:S04]  /*12c0*/  MOV R0, UR8 ;  /* 0x0000000800007c02 */ /* 0x000fc80008000f00 */
[----:B------:R-:W-:Y:S01]  /*12d0*/  SHF.L.U32 R0, R0, 0x1f, RZ ;  /* 0x0000001f00007819 */ /* 0x000fe200000006ff */
[----:B-1----:R-:W-:Y:S02]  /*12e0*/  ULEA UR4, UR5, UR4, 0x18 ;  /* 0x0000000405047291 */ /* 0x002fe4000f8ec03f */
[----:B------:R-:W-:Y:S02]  /*12f0*/  ULOP3.LUT UR5, UR7, 0x1, URZ, 0xfc, !UPT ;  /* 0x0000000107057892 */ /* 0x000fe4000f8efc3f */
[----:B------:R-:W-:Y:S02]  /*1300*/  ULEA UR6, UR47, UR4, 0x3 ;  /* 0x000000042f067291 */ /* 0x000fe4000f8e183f */
[----:B------:R-:W-:-:S06]  /*1310*/  UISETP.NE.AND UP0, UPT, UR5, 0x3, UPT ;  /* 0x000000030500788c */ /* 0x000fcc000bf05270 */
[----:B------:R-:W-:Y:S01]  /*1320*/  PLOP3.LUT P0, PT, PT, PT, UP0, 0x80, 0x0 ;  /* 0x000000000000781c */ /* 0x000fe20003f0f008 */
[----:B------:R-:W1:Y:S02]  /*1330*/  SYNCS.PHASECHK.TRANS64.TRYWAIT P1, [UR6+0x58450], R0 ;  /* 0x05845000ff0075a7 */ /* 0x000e640008020146 */
[----:B-1----:R-:W-:Y:S10]  /*1340*/  @!P1 BRA `(.L_x_17) ;  /* 0x000000d000809947 */ /* 0x002ff40003800000 */
.L_x_119:
[----:B------:R-:W-:Y:S05]  /*1350*/  @!P0 BRA `(.L_x_18) ;  /* 0x0000000000048947 */ /* 0x000fea0003800000 */
[----:B------:R-:W-:Y:S01]  /*1360*/  BPT.TRAP 0x1 ;  /* 0x000000040000795c */ /* 0x000fe20000300000 */
.L_x_18:
[----:B------:R-:W-:Y:S01]  /*1370*/  ULEA UR41, UR45, UR4, 0x3 ;  /* 0x000000042d297291 */ /* 0x000fe2000f8e183f */
[----:B-1----:R-:W-:Y:S01]  /*1380*/  SHF.L.U32 R0, R23, 0x1f, RZ ;  /* 0x0000001f17007819 */ /* 0x002fe200000006ff */
[----:B------:R-:W-:Y:S01]  /*1390*/  UIADD3 UR40, UR4, 0x58490, URZ ;  /* 0x0005849004287890 */ /* 0x000fe2000fffe03f */
[----:B------:R-:W-:Y:S02]  /*13a0*/  R2UR UR5, R19 ;  /* 0x00000000130572ca */ /* 0x000fe400000e0000 */
[----:B------:R-:W-:-:S04]  /*13b0*/  SHF.L.U32 R3, R200, 0x1f, RZ ;  /* 0x0000001fc8037819 */ /* 0x000fc800000006ff */
[----:B------:R-:W1:Y:S07]  /*13c0*/  SYNCS.PHASECHK.TRANS64.TRYWAIT P1, [UR41+0x58400], R0 ;  /* 0x05840000ff0075a7 */ /* 0x000e6e0008020169 */
[----:B------:R-:W-:Y:S02]  /*13d0*/  ULEA UR42, UR5, 0xfffffff8, 0x3 ;  /* 0xfffffff8052a7891 */ /* 0x000fe4000f8e183f */
[----:B------:R-:W-:Y:S02]  /*13e0*/  ULEA UR5, UR5, UR40, 0x3 ;  /* 0x0000002805057291 */ /* 0x000fe4000f8e183f */
[----:B------:R-:W-:Y:S01]  /*13f0*/  ULOP3.LUT UR42, UR42, 0x8, URZ, 0xc, !UPT ;  /* 0x000000082a2a7892 */ /* 0x000fe2000f8e0c3f */
[----:B-1----:R-:W-:Y:S11]  /*1400*/  @!P1 BRA `(.L_x_19) ;  /* 0x000000d000689947 */ /* 0x002ff60003800000 */
.L_x_120:
[----:B------:R-:W2:Y:S02]  /*1410*/  SYNCS.PHASECHK.TRANS64.TRYWAIT P1, [UR5+-0x8], R3 ;  /* 0xfffff803ff0075a7 */ /* 0x000ea40008020145 */
[----:B--2---:R-:W-:Y:S05]  /*1420*/  @!P1 BRA `(.L_x_20) ;  /* 0x000000d000789947 */ /* 0x004fea0003800000 */
.L_x_121:
[----:B------:R-:W-:Y:S01]  /*1430*/  UIADD3 UR6, UR4, 0xe000, URZ ;  /* 0x0000e00004067890 */ /* 0x000fe2000fffe03f */
[----:B------:R-:W-:Y:S01]  /*1440*/  WARPGROUP.ARRIVE ;  /* 0x00000000000079c5 */ /* 0x000fe20000000000 */
[----:B------:R-:W-:Y:S02]  /*1450*/  USHF.R.U32.HI UR5, URZ, 0x4, UR4 ;  /* 0x000000043f057899 */ /* 0x000fe40008011604 */
[----:B------:R-:W-:Y:S02]  /*1460*/  USHF.R.U32.HI UR7, URZ, 0x4, UR6 ;  /* 0x000000043f077899 */ /* 0x000fe40008011606 */
[----:B------:R-:W-:Y:S02]  /*1470*/  ULOP3.LUT UR6, UR5, 0x3fff, URZ, 0xc0, !UPT ;  /* 0x00003fff05067892 */ /* 0x000fe4000f8ec03f */
[----:B------:R-:W-:Y:S02]  /*1480*/  ULOP3.LUT UR5, UR7, 0x3fff, URZ, 0xc0, !UPT ;  /* 0x00003fff07057892 */ /* 0x000fe4000f8ec03f */
[----:B------:R-:W-:-:S02]  /*1490*/  ULOP3.LUT UR6, UR6, 0x10000, URZ, 0xfc, !UPT ;  /* 0x0001000006067892 */ /* 0x000fc4000f8efc3f */
[----:B------:R-:W-:Y:S02]  /*14a0*/  ULOP3.LUT UR46, UR5, 0x10000, URZ, 0xfc, !UPT ;  /* 0x00010000052e7892 */ /* 0x000fe4000f8efc3f */
[----:B------:R-:W-:Y:S02]  /*14b0*/  UIMAD UR7, UR47, 0x700, UR6 ;  /* 0x000007002f0778a4 */ /* 0x000fe4000f8e0206 */
[----:B------:R-:W-:Y:S01]  /*14c0*/  UIMAD UR6, UR45, 0xe00, UR46 ;  /* 0x00000e002d0678a4 */ /* 0x000fe2000f8e022e */
[----:B------:R-:W-:Y:S01]  /*14d0*/  UMOV UR9, 0x80000020 ;  /* 0x8000002000097882 */ /* 0x000fe20000000000 */
[----:B------:R-:W-:Y:S01]  /*14e0*/  UMOV UR11, 0x80000020 ;  /* 0x80000020000b7882 */ /* 0x000fe20000000000 */
[----:B------:R-:W-:Y:S02]  /*14f0*/  MOV R9, UR9 ;  /* 0x0000000900097c02 */ /* 0x000fe40008000f00 */
[----:B------:R-:W-:Y:S01]  /*1500*/  UMOV UR8, UR7 ;  /* 0x0000000700087c82 */ /* 0x000fe20008000000 */
[----:B------:R-:W-:Y:S01]  /*1510*/  UMOV UR13, 0x80000020 ;  /* 0x80000020000d7882 */ /* 0x000fe20000000000 */
[----:B------:R-:W-:Y:S01]  /*1520*/  UMOV UR10, UR6 ;  /* 0x00000006000a7c82 */ /* 0x000fe20008000000 */
[----:B------:R-:W-:Y:S01]  /*1530*/  MOV R8, UR8 ;  /* 0x0000000800087c02 */ /* 0x000fe20008000f00 */
[----:B------:R-:W-:Y:S01]  /*1540*/  HGMMA.64x128x16.F32 R24, gdesc[UR8], RZ, !UPT, gsb0 ;  /* 0x01e00000081879f0 */ /* 0x000fe2000c0008ff */
[----:B------:R-:W-:Y:S01]  /*1550*/  UIADD3 UR8, UR7, 0x2, URZ ;  /* 0x0000000207087890 */ /* 0x000fe2000fffe03f */
[----:B------:R-:W-:Y:S01]  /*1560*/  MOV R7, UR13 ;  /* 0x0000000d00077c02 */ /* 0x000fe20008000f00 */
[----:B------:R-:W-:Y:S01]  /*1570*/  UIADD3 UR9, UR6, 0x2, URZ ;  /* 0x0000000206097890 */ /* 0x000fe2000fffe03f */
[----:B------:R-:W-:Y:S01]  /*1580*/  UMOV UR15, 0x80000020 ;  /* 0x80000020000f7882 */ /* 0x000fe20000000000 */
[----:B------:R-:W-:-:S03]  /*1590*/  UIADD3 UR56, UR7, 0x102, URZ ;  /* 0x0000010207387890 */ /* 0x000fc6000fffe03f */
[----:B------:R-:W-:Y:S01]  /*15a0*/  UMOV UR12, UR8 ;  /* 0x00000008000c7c82 */ /* 0x000fe20008000000 */
[----:B------:R-:W-:Y:S01]  /*15b0*/  UIADD3 UR8, UR7, 0x100, URZ ;  /* 0x0000010007087890 */ /* 0x000fe2000fffe03f */
[----:B------:R-:W-:Y:S01]  /*15c0*/  MOV R6, UR12 ;  /* 0x0000000c00067c02 */ /* 0x000fe20008000f00 */
[----:B------:R-:W-:Y:S01]  /*15d0*/  UMOV UR14, UR9 ;  /* 0x00000009000e7c82 */ /* 0x000fe20008000000 */
[----:B------:R-:W-:Y:S02]  /*15e0*/  UIADD3 UR9, UR6, 0x200, URZ ;  /* 0x0000020006097890 */ /* 0x000fe4000fffe03f */
[----:B------:R-:W-:Y:S01]  /*15f0*/  UIADD3 UR58, UR6, 0x202, URZ ;  /* 0x00000202063a7890 */ /* 0x000fe2000fffe03f */
[----:B------:R-:W-:Y:S01]  /*1600*/  UMOV UR57, 0x80000020 ;  /* 0x8000002000397882 */ /* 0x000fe20000000000 */
[----:B------:R-:W-:Y:S01]  /*1610*/  UMOV UR59, 0x80000020 ;  /* 0x80000020003b7882 */ /* 0x000fe20000000000 */
[----:B------:R-:W-:Y:S02]  /*1620*/  UIADD3 UR52, UR7, 0x200, URZ ;  /* 0x0000020007347890 */ /* 0x000fe4000fffe03f */
[----:B------:R-:W-:Y:S01]  /*1630*/  UIADD3 UR54, UR6, 0x400, URZ ;  /* 0x0000040006367890 */ /* 0x000fe2000fffe03f */
[----:B------:R-:W-:Y:S01]  /*1640*/  UMOV UR53, 0x80000020 ;  /* 0x8000002000357882 */ /* 0x000fe20000000000 */
[----:B------:R-:W-:Y:S01]  /*1650*/  UMOV UR55, 0x80000020 ;  /* 0x8000002000377882 */ /* 0x000fe20000000000 */
[----:B------:R-:W-:Y:S01]  /*1660*/  UIADD3 UR10, UR6, 0x402, URZ ;  /* 0x00000402060a7890 */ /* 0x000fe2000fffe03f */
[----:B------:R-:W-:Y:S01]  /*1670*/  UMOV UR11, 0x80000020 ;  /* 0x80000020000b7882 */ /* 0x000fe20000000000 */
[----:B------:R-:W-:-:S02]  /*1680*/  UIADD3 UR16, UR7, 0x302, URZ ;  /* 0x0000030207107890 */ /* 0x000fc4000fffe03f */
[----:B------:R-:W-:Y:S01]  /*1690*/  UIADD3 UR18, UR6, 0x602, URZ ;  /* 0x0000060206127890 */ /* 0x000fe2000fffe03f */
[----:B------:R-:W-:Y:S01]  /*16a0*/  UMOV UR17, 0x80000020 ;  /* 0x8000002000117882 */ /* 0x000fe20000000000 */
[----:B------:R-:W-:Y:S01]  /*16b0*/  UMOV UR19, 0x80000020 ;  /* 0x8000002000137882 */ /* 0x000fe20000000000 */
        /* <DEDUP_REMOVED lines=24> */
[----:B------:R-:W-:Y:S02]  /*1840*/  WARPGROUP.DEPBAR.LE gsb0, 0x0 ;  /* 0x00008000000079c5 */ /* 0x000fe40000010000 */
[----:B------:R-:W-:-:S06]  /*1850*/  WARPGROUP.ARRIVE ;  /* 0x00000000000079c5 */ /* 0x000fcc0000000000 */
[----:B------:R-:W-:Y:S01]  /*1860*/  HGMMA.64x128x16.F32 R24, gdesc[UR12], R24, gsb0 ;  /* 0x01e000000c1879f0 */ /* 0x000fe20008000818 */
[----:B------:R-:W-:Y:S01]  /*1870*/  UMOV UR12, UR8 ;  /* 0x00000008000c7c82 */ /* 0x000fe20008000000 */
[----:B------:R-:W-:Y:S01]  /*1880*/  UMOV UR13, 0x80000020 ;  /* 0x80000020000d7882 */ /* 0x000fe20000000000 */
[----:B------:R-:W-:Y:S01]  /*1890*/  UMOV UR14, UR9 ;  /* 0x00000009000e7c82 */ /* 0x000fe20008000000 */
[----:B------:R-:W-:Y:S01]  /*18a0*/  UMOV UR15, 0x80000020 ;  /* 0x80000020000f7882 */ /* 0x000fe20000000000 */
[----:B------:R-:W-:Y:S01]  /*18b0*/  UIADD3 UR8, UR7, 0x202, URZ ;  /* 0x0000020207087890 */ /* 0x000fe2000fffe03f */
[----:B------:R-:W-:Y:S01]  /*18c0*/  MOV R4, UR12 ;  /* 0x0000000c00047c02 */ /* 0x000fe20008000f00 */
[----:B------:R-:W-:Y:S01]  /*18d0*/  UMOV UR9, 0x80000020 ;  /* 0x8000002000097882 */ /* 0x000fe20000000000 */
[----:B-1----:R-:W-:Y:S01]  /*18e0*/  MOV R5, UR13 ;  /* 0x0000000d00057c02 */ /* 0x002fe20008000f00 */
[----:B------:R-:W-:Y:S02]  /*18f0*/  WARPGROUP.DEPBAR.LE gsb0, 0x0 ;  /* 0x00008000000079c5 */ /* 0x000fe40000010000 */
[----:B------:R-:W-:-:S06]  /*1900*/  WARPGROUP.ARRIVE ;  /* 0x00000000000079c5 */ /* 0x000fcc0000000000 */
[----:B------:R-:W-:Y:S01]  /*1910*/  HGMMA.64x128x16.F32 R24, gdesc[UR12], R24, gsb0 ;  /* 0x01e000000c1879f0 */ /* 0x000fe20008000818 */
[----:B------:R-:W-:Y:S02]  /*1920*/  UIADD3 UR12, UR7, 0x300, URZ ;  /* 0x00000300070c7890 */ /* 0x000fe4000fffe03f */
[----:B------:R-:W-:Y:S01]  /*1930*/  UIADD3 UR14, UR6, 0x600, URZ ;  /* 0x00000600060e7890 */ /* 0x000fe2000fffe03f */
[----:B------:R-:W-:Y:S01]  /*1940*/  UMOV UR13, 0x80000020 ;  /* 0x80000020000d7882 */ /* 0x000fe20000000000 */
[----:B------:R-:W-:Y:S01]  /*1950*/  UMOV UR15, 0x80000020 ;  /* 0x80000020000f7882 */ /* 0x000fe20000000000 */
[----:B------:R-:W-:Y:S01]  /*1960*/  ULDC UR6, c[0x0][0x604] ;  /* 0x0001810000067ab9 */ /* 0x000fe20000000800 */
[----:B------:R-:W-:Y:S02]  /*1970*/  WARPGROUP.DEPBAR.LE gsb0, 0x0 ;  /* 0x00008000000079c5 */ /* 0x000fe40000010000 */
[----:B------:R-:W-:-:S06]  /*1980*/  WARPGROUP.ARRIVE ;  /* 0x00000000000079c5 */ /* 0x000fcc0000000000 */
[----:B------:R-:W-:Y:S03]  /*1990*/  HGMMA.64x128x16.F32 R24, gdesc[UR56], R24, gsb0 ;  /* 0x01e00000381879f0 */ /* 0x000fe60008000818 */
[----:B------:R-:W-:Y:S02]  /*19a0*/  WARPGROUP.DEPBAR.LE gsb0, 0x0 ;  /* 0x00008000000079c5 */ /* 0x000fe40000010000 */
[----:B------:R-:W-:-:S07]  /*19b0*/  WARPGROUP.ARRIVE ;  /* 0x00000000000079c5 */ /* 0x000fce0000000000 */
        /* <DEDUP_REMOVED lines=29> */
[----:B------:R-:W-:-:S04]  /*1b90*/  FMNMX R3, R24, R25, !PT ;  /* 0x0000001918037209 */ /* 0x000fc80007800000 */
        /* <DEDUP_REMOVED lines=29> */
[----:B------:R-:W-:-:S05]  /*1d70*/  FMNMX R3, R85, R0, !PT ;  /* 0x0000000055037209 */ /* 0x000fca0007800000 */
[----:B------:R-:W1:Y:S02]  /*1d80*/  SHFL.BFLY PT, R0, R3, 0x1, 0x1f ;  /* 0x0c201f0003007f89 */ /* 0x000e6400000e0000 */
[----:B-1----:R-:W-:Y:S02]  /*1d90*/  FMNMX R10, R3, R0, !PT ;  /* 0x00000000030a7209 */ /* 0x002fe40007800000 */
[----:B------:R-:W-:-:S03]  /*1da0*/  FMNMX R3, R26, R27, !PT ;  /* 0x0000001b1a037209 */ /* 0x000fc60007800000 */
[----:B------:R-:W1:Y:S02]  /*1db0*/  SHFL.BFLY PT, R11, R10, 0x2, 0x1f ;  /* 0x0c401f000a0b7f89 */ /* 0x000e6400000e0000 */
[----:B-1----:R-:W-:Y:S02]  /*1dc0*/  FMNMX R0, R10, R11, !PT ;  /* 0x0000000b0a007209 */ /* 0x002fe40007800000 */
[----:B------:R-:W-:Y:S02]  /*1dd0*/  FMNMX R10, R30, R3, !PT ;  /* 0x000000031e0a7209 */ /* 0x000fe40007800000 */
[C---:B------:R-:W-:Y:S02]  /*1de0*/  FSETP.NEU.AND P1, PT, R0.reuse, -INF , PT ;  /* 0xff8000000000780b */ /* 0x040fe40003f2d000 */
[----:B------:R-:W-:Y:S02]  /*1df0*/  FMNMX R3, R31, R10, !PT ;  /* 0x0000000a1f037209 */ /* 0x000fe40007800000 */
[----:B------:R-:W-:-:S02]  /*1e00*/  FSEL R11, R0, RZ, P1 ;  /* 0x000000ff000b7208 */ /* 0x000fc40000800000 */
[----:B------:R-:W-:-:S03]  /*1e10*/  FMNMX R10, R34, R3, !PT ;  /* 0x00000003220a7209 */ /* 0x000fc60007800000 */
[----:B------:R-:W-:Y:S01]  /*1e20*/  FMUL R11, R11, UR6 ;  /* 0x000000060b0b7c20 */ /* 0x000fe20008400000 */
[----:B------:R-:W-:-:S03]  /*1e30*/  FMNMX R3, R35, R10, !PT ;  /* 0x0000000a23037209 */ /* 0x000fc60007800000 */
[--C-:B------:R-:W-:Y:S01]  /*1e40*/  FFMA R24, R24, UR6, -R11.reuse ;  /* 0x0000000618187c23 */ /* 0x100fe2000800080b */
[--C-:B------:R-:W-:Y:S01]  /*1e50*/  FFMA R13, R25, UR6, -R11.reuse ;  /* 0x00000006190d7c23 */ /* 0x100fe2000800080b */
[--C-:B------:R-:W-:Y:S01]  /*1e60*/  FFMA R12, R28, UR6, -R11.reuse ;  /* 0x000000061c0c7c23 */ /* 0x100fe2000800080b */
[--C-:B------:R-:W-:Y:S01]  /*1e70*/  FFMA R15, R29, UR6, -R11.reuse ;  /* 0x000000061d0f7c23 */ /* 0x100fe2000800080b */
[--C-:B------:R-:W-:Y:S01]  /*1e80*/  FFMA R14, R36, UR6, -R11.reuse ;  /* 0x00000006240e7c23 */ /* 0x100fe2000800080b */
[----:B------:R-:W-:Y:S01]  /*1e90*/  FSETP.GEU.AND P5, PT, R24, -126, PT ;  /* 0xc2fc00001800780b */ /* 0x000fe20003fae000 */
[--C-:B------:R-:W-:Y:S01]  /*1ea0*/  FFMA R28, R32, UR6, -R11.reuse ;  /* 0x00000006201c7c23 */ /* 0x100fe2000800080b */
[----:B------:R-:W-:Y:S01]  /*1eb0*/  FSETP.GEU.AND P3, PT, R13, -126, PT ;  /* 0xc2fc00000d00780b */ /* 0x000fe20003f6e000 */
[--C-:B------:R-:W-:Y:S01]  /*1ec0*/  FFMA R21, R33, UR6, -R11.reuse ;  /* 0x0000000621157c23 */ /* 0x100fe2000800080b */
[----:B------:R-:W-:Y:S01]  /*1ed0*/  FSETP.GEU.AND P2, PT, R12, -126, PT ;  /* 0xc2fc00000c00780b */ /* 0x000fe20003f4e000 */
[--C-:B------:R-:W-:Y:S01]  /*1ee0*/  FFMA R25, R37, UR6, -R11.reuse ;  /* 0x0000000625197c23 */ /* 0x100fe2000800080b */
[----:B------:R-:W-:Y:S01]  /*1ef0*/  FSETP.GEU.AND P4, PT, R15, -126, PT ;  /* 0xc2fc00000f00780b */ /* 0x000fe20003f8e000 */
[--C-:B------:R-:W-:Y:S01]  /*1f00*/  FFMA R32, R40, UR6, -R11.reuse ;  /* 0x0000000628207c23 */ /* 0x100fe2000800080b */
[----:B------:R-:W-:Y:S01]  /*1f10*/  FMNMX R10, R38, R3, !PT ;  /* 0x00000003260a7209 */ /* 0x000fe20007800000 */
[--C-:B------:R-:W-:Y:S01]  /*1f20*/  FFMA R29, R41, UR6, -R11.reuse ;  /* 0x00000006291d7c23 */ /* 0x100fe2000800080b */
[----:B------:R-:W-:Y:S01]  /*1f30*/  FSETP.GEU.AND P6, PT, R28, -126, PT ;  /* 0xc2fc00001c00780b */ /* 0x000fe20003fce000 */
[--C-:B------:R-:W-:Y:S01]  /*1f40*/  FFMA R36, R48, UR6, -R11.reuse ;  /* 0x0000000630247c23 */ /* 0x100fe2000800080b */
[----:B------:R-:W-:Y:S01]  /*1f50*/  FMNMX R3, R39, R10, !PT ;  /* 0x0000000a27037209 */ /* 0x000fe20007800000 */
[----:B------:R-:W-:Y:S01]  /*1f60*/  @!P5 FMUL R24, R24, 0.5 ;  /* 0x3f0000001818d820 */ /* 0x000fe20000400000 */
[----:B------:R-:W-:Y:S01]  /*1f70*/  FSETP.GEU.AND P1, PT, R21, -126, PT ;  /* 0xc2fc00001500780b */ /* 0x000fe20003f2e000 */
[----:B------:R-:W-:Y:S01]  /*1f80*/  @!P3 FMUL R13, R13, 0.5 ;  /* 0x3f0000000d0db820 */ /* 0x000fe20000400000 */
[----:B------:R-:W-:Y:S01]  /*1f90*/  FMNMX R10, R42, R3, !PT ;  /* 0x000000032a0a7209 */ /* 0x000fe20007800000 */
[----:B------:R-:W-:Y:S01]  /*1fa0*/  @!P2 FMUL R12, R12, 0.5 ;  /* 0x3f0000000c0ca820 */ /* 0x000fe20000400000 */
[--C-:B------:R-:W-:Y:S01]  /*1fb0*/  FFMA R20, R44, UR6, -R11.reuse ;  /* 0x000000062c147c23 */ /* 0x100fe2000800080b */
[----:B------:R-:W1:Y:S01]  /*1fc0*/  MUFU.EX2 R24, R24 ;  /* 0x0000001800187308 */ /* 0x000e620000000800 */
[----:B------:R-:W-:Y:S01]  /*1fd0*/  @!P4 FMUL R15, R15, 0.5 ;  /* 0x3f0000000f0fc820 */ /* 0x000fe20000400000 */
[----:B------:R-:W-:Y:S01]  /*1fe0*/  FMNMX R3, R43, R10, !PT ;  /* 0x0000000a2b037209 */ /* 0x000fe20007800000 */
[--C-:B------:R-:W-:Y:S01]  /*1ff0*/  FFMA R33, R45, UR6, -R11.reuse ;  /* 0x000000062d217c23 */ /* 0x100fe2000800080b */
[----:B------:R-:W-:Y:S01]  /*2000*/  @!P6 FMUL R28, R28, 0.5 ;  /* 0x3f0000001c1ce820 */ /* 0x000fe20000400000 */
[--C-:B------:R-:W-:Y:S01]  /*2010*/  FFMA R37, R49, UR6, -R11.reuse ;  /* 0x0000000631257c23 */ /* 0x100fe2000800080b */
[----:B------:R-:W-:Y:S01]  /*2020*/  FMNMX R10, R46, R3, !PT ;  /* 0x000000032e0a7209 */ /* 0x000fe20007800000 */
[--C-:B------:R-:W-:Y:S01]  /*2030*/  FFMA R40, R52, UR6, -R11.reuse ;  /* 0x0000000634287c23 */ /* 0x100fe2000800080b */
[----:B------:R-:W2:Y:S01]  /*2040*/  MUFU.EX2 R13, R13 ;  /* 0x0000000d000d7308 */ /* 0x000ea20000000800 */
[----:B------:R-:W-:Y:S01]  /*2050*/  @!P1 FMUL R21, R21, 0.5 ;  /* 0x3f00000015159820 */ /* 0x000fe20000400000 */
[----:B------:R-:W-:Y:S01]  /*2060*/  FMNMX R3, R47, R10, !PT ;  /* 0x0000000a2f037209 */ /* 0x000fe20007800000 */
[--C-:B------:R-:W-:Y:S01]  /*2070*/  FFMA R41, R53, UR6, -R11.reuse ;  /* 0x0000000635297c23 */ /* 0x100fe2000800080b */
[--C-:B------:R-:W-:Y:S01]  /*2080*/  FFMA R49, R60, UR6, -R11.reuse ;  /* 0x000000063c317c23 */ /* 0x100fe2000800080b */
[--C-:B------:R-:W-:Y:S01]  /*2090*/  FFMA R45, R56, UR6, -R11.reuse ;  /* 0x00000006382d7c23 */ /* 0x100fe2000800080b */
[----:B------:R-:W-:Y:S01]  /*20a0*/  FMNMX R10, R50, R3, !PT ;  /* 0x00000003320a7209 */ /* 0x000fe20007800000 */
[--C-:B------:R-:W-:Y:S01]  /*20b0*/  FFMA R44, R57, UR6, -R11.reuse ;  /* 0x00000006392c7c23 */ /* 0x100fe2000800080b */
[----:B------:R-:W3:Y:S01]  /*20c0*/  MUFU.EX2 R12, R12 ;  /* 0x0000000c000c7308 */ /* 0x000ee20000000800 */
[----:B-1----:R-:W-:Y:S01]  /*20d0*/  @!P5 FMUL R24, R24, R24 ;  /* 0x000000181818d220 */ /* 0x002fe20000400000 */
[----:B------:R-:W-:Y:S01]  /*20e0*/  FSETP.GEU.AND P5, PT, R14, -126, PT ;  /* 0xc2fc00000e00780b */ /* 0x000fe20003fae000 */
[--C-:B------:R-:W-:Y:S01]  /*20f0*/  FFMA R48, R61, UR6, -R11.reuse ;  /* 0x000000063d307c23 */ /* 0x100fe2000800080b */
[----:B------:R-:W-:Y:S01]  /*2100*/  FMNMX R3, R51, R10, !PT ;  /* 0x0000000a33037209 */ /* 0x000fe20007800000 */
[--C-:B------:R-:W-:Y:S01]  /*2110*/  FFMA R53, R64, UR6, -R11.reuse ;  /* 0x0000000640357c23 */ /* 0x100fe2000800080b */
[--C-:B------:R-:W-:Y:S01]  /*2120*/  FFMA R52, R65, UR6, -R11.reuse ;  /* 0x0000000641347c23 */ /* 0x100fe2000800080b */
[--C-:B------:R-:W-:Y:S01]  /*2130*/  FFMA R72, R72, UR6, -R11.reuse ;  /* 0x0000000648487c23 */ /* 0x100fe2000800080b */
[----:B------:R-:W1:Y:S01]  /*2140*/  MUFU.EX2 R15, R15 ;  /* 0x0000000f000f7308 */ /* 0x000e620000000800 */
[----:B------:R-:W-:Y:S01]  /*2150*/  FMNMX R10, R54, R3, !PT ;  /* 0x00000003360a7209 */ /* 0x000fe20007800000 */
[----:B--2---:R-:W-:Y:S01]  /*2160*/  @!P3 FMUL R13, R13, R13 ;  /* 0x0000000d0d0db220 */ /* 0x004fe20000400000 */
[----:B------:R-:W-:Y:S01]  /*2170*/  FSETP.GEU.AND P3, PT, R25, -126, PT ;  /* 0xc2fc00001900780b */ /* 0x000fe20003f6e000 */
[--C-:B------:R-:W-:Y:S01]  /*2180*/  FFMA R57, R68, UR6, -R11.reuse ;  /* 0x0000000644397c23 */ /* 0x100fe2000800080b */
[----:B------:R-:W-:Y:S01]  /*2190*/  FMNMX R3, R55, R10, !PT ;  /* 0x0000000a37037209 */ /* 0x000fe20007800000 */
[--C-:B------:R-:W-:Y:S01]  /*21a0*/  FFMA R60, R69, UR6, -R11.reuse ;  /* 0x00000006453c7c23 */ /* 0x100fe2000800080b */
[----:B------:R-:W-:Y:S01]  /*21b0*/  @!P5 FMUL R14, R14, 0.5 ;  /* 0x3f0000000e0ed820 */ /* 0x000fe20000400000 */
[----:B------:R-:W2:Y:S01]  /*21c0*/  MUFU.EX2 R28, R28 ;  /* 0x0000001c001c7308 */ /* 0x000ea20000000800 */
[----:B---3--:R-:W-:Y:S01]  /*21d0*/  @!P2 FMUL R12, R12, R12 ;  /* 0x0000000c0c0ca220 */ /* 0x008fe20000400000 */
[----:B------:R-:W-:Y:S01]  /*21e0*/  FSETP.GEU.AND P2, PT, R32, -126, PT ;  /* 0xc2fc00002000780b */ /* 0x000fe20003f4e000 */
[--C-:B------:R-:W-:Y:S01]  /*21f0*/  FFMA R73, R73, UR6, -R11.reuse ;  /* 0x0000000649497c23 */ /* 0x100fe2000800080b */
[----:B------:R-:W-:Y:S01]  /*2200*/  FMNMX R10, R58, R3, !PT ;  /* 0x000000033a0a7209 */ /* 0x000fe20007800000 */
[--C-:B------:R-:W-:Y:S01]  /*2210*/  FFMA R76, R76, UR6, -R11.reuse ;  /* 0x000000064c4c7c23 */ /* 0x100fe2000800080b */
[--C-:B------:R-:W-:Y:S01]  /*2220*/  FFMA R77, R77, UR6, -R11.reuse ;  /* 0x000000064d4d7c23 */ /* 0x100fe2000800080b */
[--C-:B------:R-:W-:Y:S01]  /*2230*/  FFMA R81, R81, UR6, -R11.reuse ;  /* 0x0000000651517c23 */ /* 0x100fe2000800080b */
[----:B------:R-:W3:Y:S01]  /*2240*/  MUFU.EX2 R14, R14 ;  /* 0x0000000e000e7308 */ /* 0x000ee20000000800 */
[----:B-1----:R-:W-:Y:S01]  /*2250*/  @!P4 FMUL R15, R15, R15 ;  /* 0x0000000f0f0fc220 */ /* 0x002fe20000400000 */
[----:B------:R-:W-:Y:S01]  /*2260*/  FSETP.GEU.AND P4, PT, R29, -126, PT ;  /* 0xc2fc00001d00780b */ /* 0x000fe20003f8e000 */
[----:B------:R-:W-:Y:S01]  /*2270*/  @!P3 FMUL R25, R25, 0.5 ;  /* 0x3f0000001919b820 */ /* 0x000fe20000400000 */
[----:B------:R-:W-:Y:S01]  /*2280*/  FMNMX R3, R59, R10, !PT ;  /* 0x0000000a3b037209 */ /* 0x000fe20007800000 */
[--C-:B------:R-:W-:Y:S01]  /*2290*/  FFMA R80, R80, UR6, -R11.reuse ;  /* 0x0000000650507c23 */ /* 0x100fe2000800080b */
[--C-:B------:R-:W-:Y:S01]  /*22a0*/  FFMA R84, R84, UR6, -R11.reuse ;  /* 0x0000000654547c23 */ /* 0x100fe2000800080b */
[----:B------:R-:W-:Y:S01]  /*22b0*/  @!P2 FMUL R32, R32, 0.5 ;  /* 0x3f0000002020a820 */ /* 0x000fe20000400000 */
[----:B------:R-:W1:Y:S01]  /*22c0*/  MUFU.EX2 R21, R21 ;  /* 0x0000001500157308 */ /* 0x000e620000000800 */
[----:B--2---:R-:W-:Y:S01]  /*22d0*/  @!P6 FMUL R28, R28, R28 ;  /* 0x0000001c1c1ce220 */ /* 0x004fe20000400000 */
[----:B------:R-:W-:Y:S01]  /*22e0*/  FSETP.GEU.AND P6, PT, R20, -126, PT ;  /* 0xc2fc00001400780b */ /* 0x000fe20003fce000 */
[----:B------:R-:W-:Y:S01]  /*22f0*/  FFMA R11, R85, UR6, -R11 ;  /* 0x00000006550b7c23 */ /* 0x000fe2000800080b */
[----:B------:R-:W-:-:S03]  /*2300*/  FMNMX R10, R62, R3, !PT ;  /* 0x000000033e0a7209 */ /* 0x000fc60007800000 */
[----:B------:R-:W-:Y:S01]  /*2310*/  @!P4 FMUL R29, R29, 0.5 ;  /* 0x3f0000001d1dc820 */ /* 0x000fe20000400000 */
[----:B------:R-:W-:Y:S01]  /*2320*/  FMNMX R3, R63, R10, !PT ;  /* 0x0000000a3f037209 */ /* 0x000fe20007800000 */
[----:B---3--:R-:W-:Y:S01]  /*2330*/  @!P5 FMUL R14, R14, R14 ;  /* 0x0000000e0e0ed220 */ /* 0x008fe20000400000 */
[----:B------:R-:W-:Y:S01]  /*2340*/  FSETP.GEU.AND P5, PT, R36, -126, PT ;  /* 0xc2fc00002400780b */ /* 0x000fe20003fae000 */
[----:B------:R-:W2:Y:S01]  /*2350*/  MUFU.EX2 R25, R25 ;  /* 0x0000001900197308 */ /* 0x000ea20000000800 */
[----:B------:R-:W-:-:S03]  /*2360*/  FMNMX R10, R66, R3, !PT ;  /* 0x00000003420a7209 */ /* 0x000fc60007800000 */
[----:B------:R-:W-:Y:S01]  /*2370*/  @!P6 FMUL R20, R20, 0.5 ;  /* 0x3f0000001414e820 */ /* 0x000fe20000400000 */
[----:B------:R-:W-:Y:S01]  /*2380*/  FMNMX R3, R67, R10, !PT ;  /* 0x0000000a43037209 */ /* 0x000fe20007800000 */
[----:B-1----:R-:W-:Y:S01]  /*2390*/  @!P1 FMUL R21, R21, R21 ;  /* 0x0000001515159220 */ /* 0x002fe20000400000 */
[----:B------:R-:W-:Y:S01]  /*23a0*/  FSETP.GEU.AND P1, PT, R33, -126, PT ;  /* 0xc2fc00002100780b */ /* 0x000fe20003f2e000 */
[----:B------:R-:W1:Y:S01]  /*23b0*/  MUFU.EX2 R32, R32 ;  /* 0x0000002000207308 */ /* 0x000e620000000800 */
[----:B------:R-:W-:-:S03]  /*23c0*/  FMNMX R10, R70, R3, !PT ;  /* 0x00000003460a7209 */ /* 0x000fc60007800000 */
[----:B------:R-:W-:Y:S01]  /*23d0*/  @!P5 FMUL R36, R36, 0.5 ;  /* 0x3f0000002424d820 */ /* 0x000fe20000400000 */
[----:B------:R-:W-:-:S03]  /*23e0*/  FMNMX R3, R71, R10, !PT ;  /* 0x0000000a47037209 */ /* 0x000fc60007800000 */
[----:B------:R-:W3:Y:S01]  /*23f0*/  MUFU.EX2 R29, R29 ;  /* 0x0000001d001d7308 */ /* 0x000ee20000000800 */
[----:B--2---:R-:W-:Y:S01]  /*2400*/  @!P3 FMUL R25, R25, R25 ;  /* 0x000000191919b220 */ /* 0x004fe20000400000 */
[----:B------:R-:W-:Y:S02]  /*2410*/  FSETP.GEU.AND P3, PT, R37, -126, PT ;  /* 0xc2fc00002500780b */ /* 0x000fe40003f6e000 */
[----:B------:R-:W-:Y:S01]  /*2420*/  @!P1 FMUL R33, R33, 0.5 ;  /* 0x3f00000021219820 */ /* 0x000fe20000400000 */
[----:B------:R-:W-:-:S03]  /*2430*/  FMNMX R10, R74, R3, !PT ;  /* 0x000000034a0a7209 */ /* 0x000fc60007800000 */
[----:B------:R-:W2:Y:S01]  /*2440*/  MUFU.EX2 R36, R36 ;  /* 0x0000002400247308 */ /* 0x000ea20000000800 */
[----:B-1----:R-:W-:Y:S01]  /*2450*/  @!P2 FMUL R32, R32, R32 ;  /* 0x000000202020a220 */ /* 0x002fe20000400000 */
[----:B------:R-:W-:Y:S02]  /*2460*/  FSETP.GEU.AND P2, PT, R40, -126, PT ;  /* 0xc2fc00002800780b */ /* 0x000fe40003f4e000 */
[----:B------:R-:W-:-:S03]  /*2470*/  FMNMX R3, R75, R10, !PT ;  /* 0x0000000a4b037209 */ /* 0x000fc60007800000 */
[----:B------:R-:W-:Y:S01]  /*2480*/  @!P3 FMUL R37, R37, 0.5 ;  /* 0x3f0000002525b820 */ /* 0x000fe20000400000 */
[----:B------:R-:W1:Y:S01]  /*2490*/  MUFU.EX2 R20, R20 ;  /* 0x0000001400147308 */ /* 0x000e620000000800 */
[----:B---3--:R-:W-:Y:S01]  /*24a0*/  @!P4 FMUL R29, R29, R29 ;  /* 0x0000001d1d1dc220 */ /* 0x008fe20000400000 */
[----:B------:R-:W-:Y:S02]  /*24b0*/  FSETP.GEU.AND P4, PT, R41, -126, PT ;  /* 0xc2fc00002900780b */ /* 0x000fe40003f8e000 */
[----:B------:R-:W-:-:S03]  /*24c0*/  FMNMX R10, R78, R3, !PT ;  /* 0x000000034e0a7209 */ /* 0x000fc60007800000 */
[----:B------:R-:W-:Y:S01]  /*24d0*/  @!P2 FMUL R40, R40, 0.5 ;  /* 0x3f0000002828a820 */ /* 0x000fe20000400000 */
[----:B------:R-:W3:Y:S01]  /*24e0*/  MUFU.EX2 R33, R33 ;  /* 0x0000002100217308 */ /* 0x000ee20000000800 */
[----:B--2---:R-:W-:Y:S01]  /*24f0*/  @!P5 FMUL R36, R36, R36 ;  /* 0x000000242424d220 */ /* 0x004fe20000400000 */
[----:B------:R-:W-:Y:S02]  /*2500*/  FSETP.GEU.AND P5, PT, R49, -126, PT ;  /* 0xc2fc00003100780b */ /* 0x000fe40003fae000 */
        /* <DEDUP_REMOVED lines=8> */
[----:B------:R-:W-:Y:S01]  /*2590*/  FMNMX R10, R86, R3, !PT ;  /* 0x00000003560a7209 */ /* 0x000fe20007800000 */
[----:B---3--:R-:W-:Y:S01]  /*25a0*/  @!P1 FMUL R33, R33, R33 ;  /* 0x0000002121219220 */ /* 0x008fe20000400000 */
[----:B------:R-:W-:Y:S01]  /*25b0*/  FSETP.GEU.AND P1, PT, R44, -126, PT ;  /* 0xc2fc00002c00780b */ /* 0x000fe20003f2e000 */
[----:B------:R-:W2:Y:S01]  /*25c0*/  MUFU.EX2 R40, R40 ;  /* 0x0000002800287308 */ /* 0x000ea20000000800 */
[----:B------:R-:W-:-:S03]  /*25d0*/  FMNMX R10, R87, R10, !PT ;  /* 0x0000000a570a7209 */ /* 0x000fc60007800000 */
[----:B------:R-:W-:Y:S02]  /*25e0*/  @!P6 FMUL R45, R45, 0.5 ;  /* 0x3f0000002d2de820 */ /* 0x000fe40000400000 */
[----:B------:R-:W3:Y:S02]  /*25f0*/  SHFL.BFLY PT, R3, R10, 0x1, 0x1f ;  /* 0x0c201f000a037f89 */ /* 0x000ee400000e0000 */
[----:B------:R-:W4:Y:S01]  /*2600*/  MUFU.EX2 R41, R41 ;  /* 0x0000002900297308 */ /* 0x000f220000000800 */
[----:B-1----:R-:W-:Y:S01]  /*2610*/  @!P3 FMUL R37, R37, R37 ;  /* 0x000000252525b220 */ /* 0x002fe20000400000 */
[----:B------:R-:W-:Y:S02]  /*2620*/  FSETP.GEU.AND P3, PT, R48, -126, PT ;  /* 0xc2fc00003000780b */ /* 0x000fe40003f6e000 */
[----:B------:R-:W-:-:S04]  /*2630*/  @!P1 FMUL R44, R44, 0.5 ;  /* 0x3f0000002c2c9820 */ /* 0x000fc80000400000 */
[----:B------:R-:W1:Y:S01]  /*2640*/  MUFU.EX2 R49, R49 ;  /* 0x0000003100317308 */ /* 0x000e620000000800 */
[----:B--2---:R-:W-:Y:S01]  /*2650*/  @!P2 FMUL R40, R40, R40 ;  /* 0x000000282828a220 */ /* 0x004fe20000400000 */
[----:B------:R-:W-:-:S05]  /*2660*/  FSETP.GEU.AND P2, PT, R53, -126, PT ;  /* 0xc2fc00003500780b */ /* 0x000fca0003f4e000 */
[----:B------:R-:W-:Y:S01]  /*2670*/  @!P3 FMUL R48, R48, 0.5 ;  /* 0x3f0000003030b820 */ /* 0x000fe20000400000 */
[----:B------:R-:W2:Y:S01]  /*2680*/  MUFU.EX2 R45, R45 ;  /* 0x0000002d002d7308 */ /* 0x000ea20000000800 */
[----:B----4-:R-:W-:Y:S01]  /*2690*/  @!P4 FMUL R41, R41, R41 ;  /* 0x000000292929c220 */ /* 0x010fe20000400000 */
[----:B------:R-:W-:Y:S02]  /*26a0*/  FSETP.GEU.AND P4, PT, R52, -126, PT ;  /* 0xc2fc00003400780b */ /* 0x000fe40003f8e000 */
[----:B---3--:R-:W-:-:S03]  /*26b0*/  FMNMX R3, R10, R3, !PT ;  /* 0x000000030a037209 */ /* 0x008fc60007800000 */
[----:B------:R-:W-:Y:S01]  /*26c0*/  @!P2 FMUL R53, R53, 0.5 ;  /* 0x3f0000003535a820 */ /* 0x000fe20000400000 */
[----:B------:R-:W3:Y:S01]  /*26d0*/  MUFU.EX2 R44, R44 ;  /* 0x0000002c002c7308 */ /* 0x000ee20000000800 */
[----:B-1----:R-:W-:Y:S01]  /*26e0*/  @!P5 FMUL R49, R49, R49 ;  /* 0x000000313131d220 */ /* 0x002fe20000400000 */
[----:B------:R-:W-:Y:S01]  /*26f0*/  FSETP.GEU.AND P5, PT, R72, -126, PT ;  /* 0xc2fc00004800780b */ /* 0x000fe20003fae000 */
[----:B------:R-:W1:Y:S04]  /*2700*/  SHFL.BFLY PT, R10, R3, 0x2, 0x1f ;  /* 0x0c401f00030a7f89 */ /* 0x000e6800000e0000 */
[----:B------:R-:W-:Y:S01]  /*2710*/  @!P4 FMUL R52, R52, 0.5 ;  /* 0x3f0000003434c820 */ /* 0x000fe20000400000 */
[----:B------:R-:W4:Y:S01]  /*2720*/  MUFU.EX2 R48, R48 ;  /* 0x0000003000307308 */ /* 0x000f220000000800 */
[----:B--2---:R-:W-:Y:S01]  /*2730*/  @!P6 FMUL R45, R45, R45 ;  /* 0x0000002d2d2de220 */ /* 0x004fe20000400000 */
[----:B------:R-:W-:-:S05]  /*2740*/  FSETP.GEU.AND P6, PT, R57, -126, PT ;  /* 0xc2fc00003900780b */ /* 0x000fca0003fce000 */
[----:B------:R-:W-:Y:S01]  /*2750*/  @!P5 FMUL R72, R72, 0.5 ;  /* 0x3f0000004848d820 */ /* 0x000fe20000400000 */
[----:B------:R-:W2:Y:S01]  /*2760*/  MUFU.EX2 R53, R53 ;  /* 0x0000003500357308 */ /* 0x000ea20000000800 */
[----:B---3--:R-:W-:Y:S01]  /*2770*/  @!P1 FMUL R44, R44, R44 ;  /* 0x0000002c2c2c9220 */ /* 0x008fe20000400000 */
[----:B------:R-:W-:-:S05]  /*2780*/  FSETP.GEU.AND P1, PT, R60, -126, PT ;  /* 0xc2fc00003c00780b */ /* 0x000fca0003f2e000 */
[----:B------:R-:W-:Y:S01]  /*2790*/  @!P6 FMUL R57, R57, 0.5 ;  /* 0x3f0000003939e820 */ /* 0x000fe20000400000 */
[----:B------:R-:W3:Y:S01]  /*27a0*/  MUFU.EX2 R52, R52 ;  /* 0x0000003400347308 */ /* 0x000ee20000000800 */
[----:B----4-:R-:W-:Y:S01]  /*27b0*/  @!P3 FMUL R48, R48, R48 ;  /* 0x000000303030b220 */ /* 0x010fe20000400000 */
[----:B------:R-:W-:Y:S02]  /*27c0*/  FSETP.GEU.AND P3, PT, R73, -126, PT ;  /* 0xc2fc00004900780b */ /* 0x000fe40003f6e000 */
[----:B-1----:R-:W-:-:S03]  /*27d0*/  FMNMX R10, R3, R10, !PT ;  /* 0x0000000a030a7209 */ /* 0x002fc60007800000 */
[----:B------:R-:W-:Y:S01]  /*27e0*/  @!P1 FMUL R60, R60, 0.5 ;  /* 0x3f0000003c3c9820 */ /* 0x000fe20000400000 */
[----:B------:R-:W1:Y:S01]  /*27f0*/  MUFU.EX2 R61, R72 ;  /* 0x00000048003d7308 */ /* 0x000e620000000800 */
        /* <DEDUP_REMOVED lines=8> */
[----:B-1----:R-:W-:Y:S01]  /*2880*/  @!P5 FMUL R61, R61, R61 ;  /* 0x0000003d3d3dd220 */ /* 0x002fe20000400000 */
[----:B------:R-:W-:-:S05]  /*2890*/  FSETP.GEU.AND P5, PT, R81, -126, PT ;  /* 0xc2fc00005100780b */ /* 0x000fca0003fae000 */
[----:B------:R-:W-:Y:S01]  /*28a0*/  @!P4 FMUL R77, R77, 0.5 ;  /* 0x3f0000004d4dc820 */ /* 0x000fe20000400000 */
[----:B------:R-:W1:Y:S01]  /*28b0*/  MUFU.EX2 R64, R73 ;  /* 0x0000004900407308 */ /* 0x000e620000000800 */
[----:B--2---:R-:W-:Y:S01]  /*28c0*/  @!P6 FMUL R57, R57, R57 ;  /* 0x000000393939e220 */ /* 0x004fe20000400000 */
[----:B------:R-:W-:-:S05]  /*28d0*/  FSETP.GEU.AND P6, PT, R80, -126, PT ;  /* 0xc2fc00005000780b */ /* 0x000fca0003fce000 */
[----:B------:R-:W-:Y:S01]  /*28e0*/  @!P5 FMUL R81, R81, 0.5 ;  /* 0x3f0000005151d820 */ /* 0x000fe20000400000 */
[----:B------:R-:W2:Y:S01]  /*28f0*/  MUFU.EX2 R65, R76 ;  /* 0x0000004c00417308 */ /* 0x000ea20000000800 */
[----:B---3--:R-:W-:Y:S01]  /*2900*/  @!P1 FMUL R60, R60, R60 ;  /* 0x0000003c3c3c9220 */ /* 0x008fe20000400000 */
[----:B------:R-:W-:-:S04]  /*2910*/  FSETP.NEU.AND P1, PT, R10, -INF , PT ;  /* 0xff8000000a00780b */ /* 0x000fc80003f2d000 */
[----:B------:R-:W-:Y:S01]  /*2920*/  FSEL R3, R10, RZ, P1 ;  /* 0x000000ff0a037208 */ /* 0x000fe20000800000 */
[----:B------:R-:W-:Y:S01]  /*2930*/  @!P6 FMUL R80, R80, 0.5 ;  /* 0x3f0000005050e820 */ /* 0x000fe20000400000 */
[----:B------:R-:W3:Y:S01]  /*2940*/  MUFU.EX2 R68, R77 ;  /* 0x0000004d00447308 */ /* 0x000ee20000000800 */
[----:B-1----:R-:W-:Y:S01]  /*2950*/  @!P3 FMUL R64, R64, R64 ;  /* 0x000000404040b220 */ /* 0x002fe20000400000 */
[----:B------:R-:W-:Y:S01]  /*2960*/  FSETP.GEU.AND P1, PT, R84, -126, PT ;  /* 0xc2fc00005400780b */ /* 0x000fe20003f2e000 */
[----:B------:R-:W-:Y:S01]  /*2970*/  FMUL R3, R3, UR6 ;  /* 0x0000000603037c20 */ /* 0x000fe20008400000 */
[----:B------:R-:W-:-:S03]  /*2980*/  FSETP.GEU.AND P3, PT, R11, -126, PT ;  /* 0xc2fc00000b00780b */ /* 0x000fc60003f6e000 */
[--C-:B------:R-:W-:Y:S01]  /*2990*/  FFMA R26, R26, UR6, -R3.reuse ;  /* 0x000000061a1a7c23 */ /* 0x100fe20008000803 */
[----:B------:R-:W1:Y:S01]  /*29a0*/  MUFU.EX2 R72, R81 ;  /* 0x0000005100487308 */ /* 0x000e620000000800 */
[--C-:B------:R-:W-:Y:S01]  /*29b0*/  FFMA R56, R27, UR6, -R3.reuse ;  /* 0x000000061b387c23 */ /* 0x100fe20008000803 */
[--C-:B------:R-:W-:Y:S01]  /*29c0*/  FFMA R73, R31, UR6, -R3.reuse ;  /* 0x000000061f497c23 */ /* 0x100fe20008000803 */
[----:B--2---:R-:W-:Y:S01]  /*29d0*/  @!P2 FMUL R65, R65, R65 ;  /* 0x000000414141a220 */ /* 0x004fe20000400000 */
[----:B------:R-:W-:Y:S01]  /*29e0*/  FSETP.GEU.AND P2, PT, R26, -126, PT ;  /* 0xc2fc00001a00780b */ /* 0x000fe20003f4e000 */
[--C-:B------:R-:W-:Y:S01]  /*29f0*/  FFMA R30, R30, UR6, -R3.reuse ;  /* 0x000000061e1e7c23 */ /* 0x100fe20008000803 */
[--C-:B------:R-:W-:Y:S01]  /*2a00*/  FFMA R38, R38, UR6, -R3.reuse ;  /* 0x0000000626267c23 */ /* 0x100fe20008000803 */
[----:B------:R-:W-:Y:S01]  /*2a10*/  @!P1 FMUL R84, R84, 0.5 ;  /* 0x3f00000054549820 */ /* 0x000fe20000400000 */
[----:B------:R-:W2:Y:S01]  /*2a20*/  MUFU.EX2 R69, R80 ;  /* 0x0000005000457308 */ /* 0x000ea20000000800 */
[----:B---3--:R-:W-:Y:S01]  /*2a30*/  @!P4 FMUL R68, R68, R68 ;  /* 0x000000444444c220 */ /* 0x008fe20000400000 */
[----:B------:R-:W-:Y:S01]  /*2a40*/  FSETP.GEU.AND P4, PT, R56, -126, PT ;  /* 0xc2fc00003800780b */ /* 0x000fe20003f8e000 */
[----:B------:R-:W-:Y:S01]  /*2a50*/  @!P3 FMUL R11, R11, 0.5 ;  /* 0x3f0000000b0bb820 */ /* 0x000fe20000400000 */
[--C-:B------:R-:W-:Y:S01]  /*2a60*/  FFMA R34, R34, UR6, -R3.reuse ;  /* 0x0000000622227c23 */ /* 0x100fe20008000803 */
[--C-:B------:R-:W-:Y:S01]  /*2a70*/  FFMA R50, R50, UR6, -R3.reuse ;  /* 0x0000000632327c23 */ /* 0x100fe20008000803 */
[--C-:B------:R-:W-:Y:S01]  /*2a80*/  FFMA R42, R42, UR6, -R3.reuse ;  /* 0x000000062a2a7c23 */ /* 0x100fe20008000803 */
[--C-:B------:R-:W-:Y:S01]  /*2a90*/  FFMA R46, R46, UR6, -R3.reuse ;  /* 0x000000062e2e7c23 */ /* 0x100fe20008000803 */
[----:B------:R3:W4:Y:S01]  /*2aa0*/  MUFU.EX2 R76, R11 ;  /* 0x0000000b004c7308 */ /* 0x0007220000000800 */
[----:B-1----:R-:W-:Y:S01]  /*2ab0*/  @!P5 FMUL R72, R72, R72 ;  /* 0x000000484848d220 */ /* 0x002fe20000400000 */
[----:B------:R-:W-:Y:S01]  /*2ac0*/  FSETP.GEU.AND P5, PT, R73, -126, PT ;  /* 0xc2fc00004900780b */ /* 0x000fe20003fae000 */
[----:B------:R-:W-:Y:S01]  /*2ad0*/  @!P2 FMUL R26, R26, 0.5 ;  /* 0x3f0000001a1aa820 */ /* 0x000fe20000400000 */
[--C-:B------:R-:W-:Y:S01]  /*2ae0*/  FFMA R55, R55, UR6, -R3.reuse ;  /* 0x0000000637377c23 */ /* 0x100fe20008000803 */
[--C-:B------:R-:W-:Y:S01]  /*2af0*/  FFMA R54, R54, UR6, -R3.reuse ;  /* 0x0000000636367c23 */ /* 0x100fe20008000803 */
[--C-:B------:R-:W-:Y:S01]  /*2b00*/  FFMA R83, R83, UR6, -R3.reuse ;  /* 0x0000000653537c23 */ /* 0x100fe20008000803 */
[----:B------:R-:W-:Y:S01]  /*2b10*/  @!P4 FMUL R56, R56, 0.5 ;  /* 0x3f0000003838c820 */ /* 0x000fe20000400000 */
[----:B------:R1:W5:Y:S01]  /*2b20*/  MUFU.EX2 R31, R26 ;  /* 0x0000001a001f7308 */ /* 0x0003620000000800 */
[----:B--2---:R-:W-:Y:S01]  /*2b30*/  @!P6 FMUL R69, R69, R69 ;  /* 0x000000454545e220 */ /* 0x004fe20000400000 */
[----:B------:R-:W-:Y:S01]  /*2b40*/  FSETP.GEU.AND P6, PT, R30, -126, PT ;  /* 0xc2fc00001e00780b */ /* 0x000fe20003fce000 */
[--C-:B---3--:R-:W-:Y:S01]  /*2b50*/  FFMA R11, R35, UR6, -R3.reuse ;  /* 0x00000006230b7c23 */ /* 0x108fe20008000803 */
[--C-:B------:R-:W-:Y:S01]  /*2b60*/  FFMA R71, R71, UR6, -R3.reuse ;  /* 0x0000000647477c23 */ /* 0x100fe20008000803 */
[--C-:B------:R-:W-:Y:S01]  /*2b70*/  FFMA R78, R78, UR6, -R3.reuse ;  /* 0x000000064e4e7c23 */ /* 0x100fe20008000803 */
[--C-:B------:R-:W-:Y:S01]  /*2b80*/  FFMA R79, R79, UR6, -R3.reuse ;  /* 0x000000064f4f7c23 */ /* 0x100fe20008000803 */
[----:B------:R-:W-:Y:S01]  /*2b90*/  @!P5 FMUL R73, R73, 0.5 ;  /* 0x3f0000004949d820 */ /* 0x000fe20000400000 */
[----:B------:R-:W2:Y:S01]  /*2ba0*/  MUFU.EX2 R27, R84 ;  /* 0x00000054001b7308 */ /* 0x000ea20000000800 */
[----:B-1----:R-:W-:Y:S01]  /*2bb0*/  FFMA R26, R39, UR6, -R3 ;  /* 0x00000006271a7c23 */ /* 0x002fe20008000803 */
[----:B----4-:R-:W-:Y:S01]  /*2bc0*/  @!P3 FMUL R76, R76, R76 ;  /* 0x0000004c4c4cb220 */ /* 0x010fe20000400000 */
[----:B------:R-:W-:Y:S01]  /*2bd0*/  FSETP.GEU.AND P3, PT, R11, -126, PT ;  /* 0xc2fc00000b00780b */ /* 0x000fe20003f6e000 */
[----:B------:R-:W-:Y:S01]  /*2be0*/  FADD R81, R36, R69 ;  /* 0x0000004524517221 */ /* 0x000fe20000000000 */
[C---:B------:R-:W-:Y:S01]  /*2bf0*/  FADD R85, R37.reuse, R72 ;  /* 0x0000004825557221 */ /* 0x040fe20000000000 */
[----:B------:R-:W-:Y:S01]  /*2c00*/  F2FP.F16.F32.PACK_AB R36, R37, R36 ;  /* 0x000000242524723e */ /* 0x000fe200000000ff */
[----:B------:R-:W-:Y:S01]  /*2c10*/  @!P6 FMUL R30, R30, 0.5 ;  /* 0x3f0000001e1ee820 */ /* 0x000fe20000400000 */
[----:B------:R-:W1:Y:S01]  /*2c20*/  MUFU.EX2 R80, R56 ;  /* 0x0000003800507308 */ /* 0x000e620000000800 */
[----:B-----5:R-:W-:Y:S01]  /*2c30*/  @!P2 FMUL R31, R31, R31 ;  /* 0x0000001f1f1fa220 */ /* 0x020fe20000400000 */
[----:B------:R-:W-:-:S06]  /*2c40*/  FSETP.GEU.AND P2, PT, R38, -126, PT ;  /* 0xc2fc00002600780b */ /* 0x000fcc0003f4e000 */
[----:B------:R-:W3:Y:S01]  /*2c50*/  MUFU.EX2 R84, R73 ;  /* 0x0000004900547308 */ /* 0x000ee20000000800 */
[----:B--2---:R-:W-:Y:S01]  /*2c60*/  @!P1 FMUL R27, R27, R27 ;  /* 0x0000001b1b1b9220 */ /* 0x004fe20000400000 */
[----:B------:R-:W-:Y:S01]  /*2c70*/  FSETP.GEU.AND P1, PT, R34, -126, PT ;  /* 0xc2fc00002200780b */ /* 0x000fe20003f2e000 */
[----:B------:R-:W-:-:S04]  /*2c80*/  @!P3 FMUL R11, R11, 0.5 ;  /* 0x3f0000000b0bb820 */ /* 0x000fc80000400000 */
[----:B------:R-:W-:Y:S01]  /*2c90*/  @!P2 FMUL R38, R38, 0.5 ;  /* 0x3f0000002626a820 */ /* 0x000fe20000400000 */
[----:B------:R2:W4:Y:S01]  /*2ca0*/  MUFU.EX2 R35, R30 ;  /* 0x0000001e00237308 */ /* 0x0005220000000800 */
[----:B-1----:R-:W-:Y:S01]  /*2cb0*/  @!P4 FMUL R80, R80, R80 ;  /* 0x000000505050c220 */ /* 0x002fe20000400000 */
[----:B------:R-:W-:-:S05]  /*2cc0*/  FSETP.GEU.AND P4, PT, R26, -126, PT ;  /* 0xc2fc00001a00780b */ /* 0x000fca0003f8e000 */
[----:B------:R-:W-:Y:S01]  /*2cd0*/  @!P1 FMUL R34, R34, 0.5 ;  /* 0x3f00000022229820 */ /* 0x000fe20000400000 */
[----:B------:R1:W5:Y:S01]  /*2ce0*/  MUFU.EX2 R88, R11 ;  /* 0x0000000b00587308 */ /* 0x0003620000000800 */
[----:B--2---:R-:W-:Y:S01]  /*2cf0*/  FFMA R30, R43, UR6, -R3 ;  /* 0x000000062b1e7c23 */ /* 0x004fe20008000803 */
[----:B---3--:R-:W-:-:S04]  /*2d00*/  @!P5 FMUL R84, R84, R84 ;  /* 0x000000545454d220 */ /* 0x008fc80000400000 */
[----:B------:R-:W-:Y:S01]  /*2d10*/  FSETP.GEU.AND P5, PT, R30, -126, PT ;  /* 0xc2fc00001e00780b */ /* 0x000fe20003fae000 */
[----:B------:R-:W-:Y:S01]  /*2d20*/  @!P4 FMUL R26, R26, 0.5 ;  /* 0x3f0000001a1ac820 */ /* 0x000fe20000400000 */
[----:B------:R2:W3:Y:S01]  /*2d30*/  MUFU.EX2 R43, R38 ;  /* 0x00000026002b7308 */ /* 0x0004e20000000800 */
[----:B-1----:R-:W-:Y:S01]  /*2d40*/  FFMA R11, R47, UR6, -R3 ;  /* 0x000000062f0b7c23 */ /* 0x002fe20008000803 */
[----:B----4-:R-:W-:Y:S01]  /*2d50*/  @!P6 FMUL R35, R35, R35 ;  /* 0x000000232323e220 */ /* 0x010fe20000400000 */
[----:B------:R-:W-:-:S05]  /*2d60*/  FSETP.GEU.AND P6, PT, R42, -126, PT ;  /* 0xc2fc00002a00780b */ /* 0x000fca0003fce000 */
[----:B------:R1:W4:Y:S01]  /*2d70*/  MUFU.EX2 R39, R34 ;  /* 0x0000002200277308 */ /* 0x0003220000000800 */
[----:B-----5:R-:W-:Y:S01]  /*2d80*/  @!P3 FMUL R88, R88, R88 ;  /* 0x000000585858b220 */ /* 0x020fe20000400000 */
[----:B------:R-:W-:Y:S01]  /*2d90*/  FSETP.GEU.AND P3, PT, R11, -126, PT ;  /* 0xc2fc00000b00780b */ /* 0x000fe20003f6e000 */
[----:B------:R-:W-:Y:S01]  /*2da0*/  @!P5 FMUL R30, R30, 0.5 ;  /* 0x3f0000001e1ed820 */ /* 0x000fe20000400000 */
[----:B--2---:R-:W-:-:S04]  /*2db0*/  FFMA R38, R66, UR6, -R3 ;  /* 0x0000000642267c23 */ /* 0x004fc80008000803 */
[----:B------:R2:W5:Y:S01]  /*2dc0*/  MUFU.EX2 R90, R26 ;  /* 0x0000001a005a7308 */ /* 0x0005620000000800 */
[----:B---3--:R-:W-:Y:S01]  /*2dd0*/  @!P2 FMUL R43, R43, R43 ;  /* 0x0000002b2b2ba220 */ /* 0x008fe20000400000 */
[----:B------:R-:W-:Y:S01]  /*2de0*/  FSETP.GEU.AND P2, PT, R50, -126, PT ;  /* 0xc2fc00003200780b */ /* 0x000fe20003f4e000 */
[----:B------:R-:W-:Y:S01]  /*2df0*/  @!P6 FMUL R42, R42, 0.5 ;  /* 0x3f0000002a2ae820 */ /* 0x000fe20000400000 */
[----:B-1----:R-:W-:-:S03]  /*2e00*/  FFMA R34, R62, UR6, -R3 ;  /* 0x000000063e227c23 */ /* 0x002fc60008000803 */
[----:B------:R-:W-:Y:S01]  /*2e10*/  @!P3 FMUL R11, R11, 0.5 ;  /* 0x3f0000000b0bb820 */ /* 0x000fe20000400000 */
[----:B------:R1:W3:Y:S01]  /*2e20*/  MUFU.EX2 R92, R30 ;  /* 0x0000001e005c7308 */ /* 0x0002e20000000800 */
[----:B--2---:R-:W-:Y:S01]  /*2e30*/  FFMA R26, R51, UR6, -R3 ;  /* 0x00000006331a7c23 */ /* 0x004fe20008000803 */
[----:B----4-:R-:W-:Y:S01]  /*2e40*/  @!P1 FMUL R39, R39, R39 ;  /* 0x0000002727279220 */ /* 0x010fe20000400000 */
[----:B------:R-:W-:-:S04]  /*2e50*/  FSETP.GEU.AND P1, PT, R46, -126, PT ;  /* 0xc2fc00002e00780b */ /* 0x000fc80003f2e000 */
[----:B------:R-:W-:Y:S01]  /*2e60*/  @!P2 FMUL R50, R50, 0.5 ;  /* 0x3f0000003232a820 */ /* 0x000fe20000400000 */
[----:B------:R2:W4:Y:S01]  /*2e70*/  MUFU.EX2 R94, R11 ;  /* 0x0000000b005e7308 */ /* 0x0005220000000800 */
[----:B-----5:R-:W-:Y:S01]  /*2e80*/  @!P4 FMUL R90, R90, R90 ;  /* 0x0000005a5a5ac220 */ /* 0x020fe20000400000 */
[----:B------:R-:W-:Y:S01]  /*2e90*/  FSETP.GEU.AND P4, PT, R26, -126, PT ;  /* 0xc2fc00001a00780b */ /* 0x000fe20003f8e000 */
[----:B-1----:R-:W-:-:S05]  /*2ea0*/  FFMA R30, R58, UR6, -R3 ;  /* 0x000000063a1e7c23 */ /* 0x002fca0008000803 */
[----:B------:R-:W-:Y:S01]  /*2eb0*/  @!P1 FMUL R46, R46, 0.5 ;  /* 0x3f0000002e2e9820 */ /* 0x000fe20000400000 */
[----:B---3--:R-:W-:Y:S01]  /*2ec0*/  @!P5 FMUL R92, R92, R92 ;  /* 0x0000005c5c5cd220 */ /* 0x008fe20000400000 */
[----:B------:R-:W-:Y:S01]  /*2ed0*/  FSETP.GEU.AND P5, PT, R55, -126, PT ;  /* 0xc2fc00003700780b */ /* 0x000fe20003fae000 */
[----:B------:R-:W1:Y:S01]  /*2ee0*/  MUFU.EX2 R73, R50 ;  /* 0x0000003200497308 */ /* 0x000e620000000800 */
[----:B--2---:R-:W-:-:S03]  /*2ef0*/  FFMA R11, R59, UR6, -R3 ;  /* 0x000000063b0b7c23 */ /* 0x004fc60008000803 */
[----:B------:R-:W-:Y:S01]  /*2f00*/  @!P4 FMUL R26, R26, 0.5 ;  /* 0x3f0000001a1ac820 */ /* 0x000fe20000400000 */
[----:B----4-:R-:W-:Y:S01]  /*2f10*/  @!P3 FMUL R94, R94, R94 ;  /* 0x0000005e5e5eb220 */ /* 0x010fe20000400000 */
[----:B------:R-:W-:Y:S02]  /*2f20*/  FSETP.GEU.AND P3, PT, R11, -126, PT ;  /* 0xc2fc00000b00780b */ /* 0x000fe40003f6e000 */
[----:B------:R2:W3:Y:S04]  /*2f30*/  MUFU.EX2 R47, R42 ;  /* 0x0000002a002f7308 */ /* 0x0004e80000000800 */
[----:B------:R-:W-:-:S04]  /*2f40*/  @!P5 FMUL R55, R55, 0.5 ;  /* 0x3f0000003737d820 */ /* 0x000fc80000400000 */
[----:B------:R-:W4:Y:S01]  /*2f50*/  MUFU.EX2 R51, R46 ;  /* 0x0000002e00337308 */ /* 0x000f220000000800 */
[----:B--2---:R-:W-:Y:S01]  /*2f60*/  FFMA R42, R67, UR6, -R3 ;  /* 0x00000006432a7c23 */ /* 0x004fe20008000803 */
[----:B-1----:R-:W-:Y:S01]  /*2f70*/  @!P2 FMUL R73, R73, R73 ;  /* 0x000000494949a220 */ /* 0x002fe20000400000 */
[----:B------:R-:W-:Y:S01]  /*2f80*/  FSETP.GEU.AND P2, PT, R34, -126, PT ;  /* 0xc2fc00002200780b */ /* 0x000fe20003f4e000 */
[----:B------:R-:W-:-:S04]  /*2f90*/  @!P3 FMUL R11, R11, 0.5 ;  /* 0x3f0000000b0bb820 */ /* 0x000fc80000400000 */
[----:B------:R1:W2:Y:S01]  /*2fa0*/  MUFU.EX2 R58, R26 ;  /* 0x0000001a003a7308 */ /* 0x0002a20000000800 */
[----:B---3--:R-:W-:Y:S01]  /*2fb0*/  @!P6 FMUL R47, R47, R47 ;  /* 0x0000002f2f2fe220 */ /* 0x008fe20000400000 */
[----:B------:R-:W-:-:S06]  /*2fc0*/  FSETP.GEU.AND P6, PT, R54, -126, PT ;  /* 0xc2fc00003600780b */ /* 0x000fcc0003fce000 */
[----:B------:R3:W5:Y:S01]  /*2fd0*/  MUFU.EX2 R59, R55 ;  /* 0x00000037003b7308 */ /* 0x0007620000000800 */
[----:B-1----:R-:W-:Y:S01]  /*2fe0*/  FFMA R26, R63, UR6, -R3 ;  /* 0x000000063f1a7c23 */ /* 0x002fe20008000803 */
[----:B----4-:R-:W-:Y:S01]  /*2ff0*/  @!P1 FMUL R51, R51, R51 ;  /* 0x0000003333339220 */ /* 0x010fe20000400000 */
[----:B------:R-:W-:Y:S01]  /*3000*/  FSETP.GEU.AND P1, PT, R30, -126, PT ;  /* 0xc2fc00001e00780b */ /* 0x000fe20003f2e000 */
[----:B------:R-:W-:-:S03]  /*3010*/  @!P2 FMUL R34, R34, 0.5 ;  /* 0x3f0000002222a820 */ /* 0x000fc60000400000 */
[----:B------:R-:W-:Y:S01]  /*3020*/  @!P6 FMUL R54, R54, 0.5 ;  /* 0x3f0000003636e820 */ /* 0x000fe20000400000 */
[----:B------:R1:W4:Y:S01]  /*3030*/  MUFU.EX2 R66, R34 ;  /* 0x0000002200427308 */ /* 0x0003220000000800 */
[----:B--2---:R-:W-:Y:S01]  /*3040*/  @!P4 FMUL R58, R58, R58 ;  /* 0x0000003a3a3ac220 */ /* 0x004fe20000400000 */
[----:B------:R-:W-:Y:S01]  /*3050*/  FSETP.GEU.AND P4, PT, R26, -126, PT ;  /* 0xc2fc00001a00780b */ /* 0x000fe20003f8e000 */
[----:B---3--:R-:W-:-:S03]  /*3060*/  FFMA R55, R86, UR6, -R3 ;  /* 0x0000000656377c23 */ /* 0x008fc60008000803 */
[----:B------:R-:W-:Y:S02]  /*3070*/  F2FP.F16.F32.PACK_AB R37, R58, R73 ;  /* 0x000000493a25723e */ /* 0x000fe400000000ff */
[----:B------:R-:W-:Y:S01]  /*3080*/  @!P1 FMUL R30, R30, 0.5 ;  /* 0x3f0000001e1e9820 */ /* 0x000fe20000400000 */
[----:B-----5:R-:W-:Y:S01]  /*3090*/  @!P5 FMUL R59, R59, R59 ;  /* 0x0000003b3b3bd220 */ /* 0x020fe20000400000 */
[----:B------:R-:W-:Y:S01]  /*30a0*/  FSETP.GEU.AND P5, PT, R42, -126, PT ;  /* 0xc2fc00002a00780b */ /* 0x000fe20003fae000 */
[----:B-1----:R-:W-:Y:S01]  /*30b0*/  FFMA R34, R75, UR6, -R3 ;  /* 0x000000064b227c23 */ /* 0x002fe20008000803 */
[----:B------:R-:W1:Y:S03]  /*30c0*/  MUFU.EX2 R96, R54 ;  /* 0x0000003600607308 */ /* 0x000e660000000800 */
[----:B------:R-:W-:Y:S01]  /*30d0*/  @!P4 FMUL R26, R26, 0.5 ;  /* 0x3f0000001a1ac820 */ /* 0x000fe20000400000 */
[----:B----4-:R-:W-:Y:S01]  /*30e0*/  @!P2 FMUL R66, R66, R66 ;  /* 0x000000424242a220 */ /* 0x010fe20000400000 */
[----:B------:R-:W-:-:S03]  /*30f0*/  FSETP.GEU.AND P2, PT, R34, -126, PT ;  /* 0xc2fc00002200780b */ /* 0x000fc60003f4e000 */
[----:B------:R2:W3:Y:S03]  /*3100*/  MUFU.EX2 R62, R30 ;  /* 0x0000001e003e7308 */ /* 0x0004e60000000800 */
[----:B------:R-:W-:-:S05]  /*3110*/  @!P5 FMUL R42, R42, 0.5 ;  /* 0x3f0000002a2ad820 */ /* 0x000fca0000400000 */
[----:B------:R4:W5:Y:S01]  /*3120*/  MUFU.EX2 R67, R26 ;  /* 0x0000001a00437308 */ /* 0x0009620000000800 */
[----:B--2---:R-:W-:Y:S01]  /*3130*/  FFMA R30, R74, UR6, -R3 ;  /* 0x000000064a1e7c23 */ /* 0x004fe20008000803 */
[----:B-1----:R-:W-:Y:S01]  /*3140*/  @!P6 FMUL R96, R96, R96 ;  /* 0x000000606060e220 */ /* 0x002fe20000400000 */
[----:B------:R-:W-:Y:S01]  /*3150*/  FSETP.GEU.AND P6, PT, R38, -126, PT ;  /* 0xc2fc00002600780b */ /* 0x000fe20003fce000 */
[----:B------:R-:W-:-:S04]  /*3160*/  @!P2 FMUL R34, R34, 0.5 ;  /* 0x3f0000002222a820 */ /* 0x000fc80000400000 */
[----:B------:R-:W1:Y:S01]  /*3170*/  MUFU.EX2 R75, R42 ;  /* 0x0000002a004b7308 */ /* 0x000e620000000800 */
[----:B----4-:R-:W-:Y:S01]  /*3180*/  FFMA R26, R82, UR6, -R3 ;  /* 0x00000006521a7c23 */ /* 0x010fe20008000803 */
[----:B---3--:R-:W-:Y:S01]  /*3190*/  @!P1 FMUL R62, R62, R62 ;  /* 0x0000003e3e3e9220 */ /* 0x008fe20000400000 */
[----:B------:R-:W-:-:S05]  /*31a0*/  FSETP.GEU.AND P1, PT, R30, -126, PT ;  /* 0xc2fc00001e00780b */ /* 0x000fca0003f2e000 */
[----:B------:R-:W-:Y:S01]  /*31b0*/  @!P6 FMUL R38, R38, 0.5 ;  /* 0x3f0000002626e820 */ /* 0x000fe20000400000 */
[----:B-----5:R-:W-:Y:S01]  /*31c0*/  @!P4 FMUL R67, R67, R67 ;  /* 0x000000434343c220 */ /* 0x020fe20000400000 */
[----:B------:R-:W-:Y:S01]  /*31d0*/  FSETP.GEU.AND P4, PT, R26, -126, PT ;  /* 0xc2fc00001a00780b */ /* 0x000fe20003f8e000 */
[----:B------:R2:W3:Y:S05]  /*31e0*/  MUFU.EX2 R63, R11 ;  /* 0x0000000b003f7308 */ /* 0x0004ea0000000800 */
[----:B------:R-:W-:Y:S01]  /*31f0*/  @!P1 FMUL R30, R30, 0.5 ;  /* 0x3f0000001e1e9820 */ /* 0x000fe20000400000 */
[----:B-1----:R-:W-:Y:S01]  /*3200*/  @!P5 FMUL R75, R75, R75 ;  /* 0x0000004b4b4bd220 */ /* 0x002fe20000400000 */
[----:B------:R-:W-:Y:S01]  /*3210*/  FSETP.GEU.AND P5, PT, R83, -126, PT ;  /* 0xc2fc00005300780b */ /* 0x000fe20003fae000 */
[----:B------:R1:W4:Y:S01]  /*3220*/  MUFU.EX2 R77, R34 ;  /* 0x00000022004d7308 */ /* 0x0003220000000800 */
[--C-:B--2---:R-:W-:Y:S01]  /*3230*/  FFMA R11, R70, UR6, -R3.reuse ;  /* 0x00000006460b7c23 */ /* 0x104fe20008000803 */
[----:B------:R-:W-:Y:S01]  /*3240*/  FFMA R3, R87, UR6, -R3 ;  /* 0x0000000657037c23 */ /* 0x000fe20008000803 */
[----:B------:R-:W-:Y:S01]  /*3250*/  FADD R54, R88, R75 ;  /* 0x0000004b58367221 */ /* 0x000fe20000000000 */
[----:B------:R-:W-:Y:S01]  /*3260*/  @!P4 FMUL R26, R26, 0.5 ;  /* 0x3f0000001a1ac820 */ /* 0x000fe20000400000 */
[----:B------:R-:W-:-:S03]  /*3270*/  UIADD3 UR6, UR45, 0x1, URZ ;  /* 0x000000012d067890 */ /* 0x000fc6000fffe03f */
[----:B------:R-:W2:Y:S01]  /*3280*/  MUFU.EX2 R70, R38 ;  /* 0x0000002600467308 */ /* 0x000ea20000000800 */
[----:B---3--:R-:W-:Y:S01]  /*3290*/  @!P3 FMUL R63, R63, R63 ;  /* 0x0000003f3f3fb220 */ /* 0x008fe20000400000 */
[----:B------:R-:W-:Y:S01]  /*32a0*/  FSETP.GEU.AND P3, PT, R11, -126, PT ;  /* 0xc2fc00000b00780b */ /* 0x000fe20003f6e000 */
[----:B-1----:R-:W-:Y:S01]  /*32b0*/  FADD R34, R29, R64 ;  /* 0x000000401d227221 */ /* 0x002fe20000000000 */
[----:B------:R-:W-:Y:S01]  /*32c0*/  @!P5 FMUL R83, R83, 0.5 ;  /* 0x3f0000005353d820 */ /* 0x000fe20000400000 */
[----:B------:R-:W-:-:S03]  /*32d0*/  UISETP.NE.AND UP0, UPT, UR6, 0x5, UPT ;  /* 0x000000050600788c */ /* 0x000fc6000bf05270 */
[----:B------:R1:W3:Y:S01]  /*32e0*/  MUFU.EX2 R82, R30 ;  /* 0x0000001e00527308 */ /* 0x0002e20000000800 */
[----:B----4-:R-:W-:Y:S01]  /*32f0*/  @!P2 FMUL R77, R77, R77 ;  /* 0x0000004d4d4da220 */ /* 0x010fe20000400000 */
[----:B------:R-:W-:Y:S01]  /*3300*/  FSETP.GEU.AND P2, PT, R79, -126, PT ;  /* 0xc2fc00004f00780b */ /* 0x000fe20003f4e000 */
[----:B------:R-:W-:Y:S02]  /*3310*/  USEL UR7, URZ, 0x1, UP0 ;  /* 0x000000013f077887 */ /* 0x000fe40008000000 */
[----:B------:R-:W-:Y:S01]  /*3320*/  FADD R91, R92, R77 ;  /* 0x0000004d5c5b7221 */ /* 0x000fe20000000000 */
[----:B------:R-:W-:Y:S01]  /*3330*/  USEL UR6, UR6, URZ, UP0 ;  /* 0x0000003f06067287 */ /* 0x000fe20008000000 */
[----:B------:R-:W-:Y:S01]  /*3340*/  @!P3 FMUL R11, R11, 0.5 ;  /* 0x3f0000000b0bb820 */ /* 0x000fe20000400000 */
[----:B------:R4:W5:Y:S01]  /*3350*/  MUFU.EX2 R98, R26 ;  /* 0x0000001a00627308 */ /* 0x0009620000000800 */
[----:B--2---:R-:W-:Y:S01]  /*3360*/  @!P6 FMUL R70, R70, R70 ;  /* 0x000000464646e220 */ /* 0x004fe20000400000 */
[----:B------:R-:W-:Y:S01]  /*3370*/  FSETP.GEU.AND P6, PT, R71, -126, PT ;  /* 0xc2fc00004700780b */ /* 0x000fe20003fce000 */
[----:B-1----:R-:W-:Y:S01]  /*3380*/  FADD R30, R32, R61 ;  /* 0x0000003d201e7221 */ /* 0x002fe20000000000 */
[----:B------:R-:W-:Y:S01]  /*3390*/  LOP3.LUT R23, R23, UR7, RZ, 0x3c, !PT ;  /* 0x0000000717177c12 */ /* 0x000fe2000f8e3cff */
[----:B------:R-:W-:Y:S01]  /*33a0*/  FADD R50, R39, R70 ;  /* 0x0000004627327221 */ /* 0x000fe20000000000 */
[----:B------:R-:W-:Y:S01]  /*33b0*/  F2FP.F16.F32.PACK_AB R32, R29, R32 ;  /* 0x000000201d20723e */ /* 0x000fe200000000ff */
[----:B------:R-:W-:Y:S01]  /*33c0*/  @!P2 FMUL R79, R79, 0.5 ;  /* 0x3f0000004f4fa820 */ /* 0x000fe20000400000 */
[----:B------:R-:W1:Y:S01]  /*33d0*/  MUFU.EX2 R83, R83 ;  /* 0x0000005300537308 */ /* 0x000e620000000800 */
[----:B---3--:R-:W-:Y:S01]  /*33e0*/  @!P1 FMUL R82, R82, R82 ;  /* 0x0000005252529220 */ /* 0x008fe20000400000 */
[----:B------:R-:W-:Y:S01]  /*33f0*/  FSETP.GEU.AND P1, PT, R78, -126, PT ;  /* 0xc2fc00004e00780b */ /* 0x000fe20003f2e000 */
[----:B----4-:R-:W-:Y:S01]  /*3400*/  FADD R26, R28, R53 ;  /* 0x000000351c1a7221 */ /* 0x010fe20000000000 */
[----:B------:R-:W-:-:S02]  /*3410*/  F2FP.F16.F32.PACK_AB R29, R88, R39 ;  /* 0x00000027581d723e */ /* 0x000fc400000000ff */
[----:B------:R-:W-:Y:S01]  /*3420*/  F2FP.F16.F32.PACK_AB R28, R21, R28 ;  /* 0x0000001c151c723e */ /* 0x000fe200000000ff */
[----:B------:R-:W-:Y:S01]  /*3430*/  @!P6 FMUL R71, R71, 0.5 ;  /* 0x3f0000004747e820 */ /* 0x000fe20000400000 */
[----:B------:R2:W3:Y:S01]  /*3440*/  MUFU.EX2 R74, R11 ;  /* 0x0000000b004a7308 */ /* 0x0004e20000000800 */
[----:B-----5:R-:W-:Y:S01]  /*3450*/  @!P4 FMUL R98, R98, R98 ;  /* 0x000000626262c220 */ /* 0x020fe20000400000 */
[----:B------:R-:W-:Y:S01]  /*3460*/  FSETP.GEU.AND P4, PT, R55, -126, PT ;  /* 0xc2fc00003700780b */ /* 0x000fe20003f8e000 */
[----:B------:R-:W-:Y:S01]  /*3470*/  FADD R87, R26, R81 ;  /* 0x000000511a577221 */ /* 0x000fe20000000000 */
[----:B------:R-:W-:Y:S01]  /*3480*/  FADD R26, R12, R49 ;  /* 0x000000310c1a7221 */ /* 0x000fe20000000000 */
[----:B------:R-:W-:Y:S01]  /*3490*/  FADD R81, R20, R65 ;  /* 0x0000004114517221 */ /* 0x000fe20000000000 */
[----:B------:R-:W-:Y:S01]  /*34a0*/  FADD R93, R73, R98 ;  /* 0x00000062495d7221 */ /* 0x000fe20000000000 */
[----:B------:R-:W-:Y:S01]  /*34b0*/  @!P1 FMUL R78, R78, 0.5 ;  /* 0x3f0000004e4e9820 */ /* 0x000fe20000400000 */
[----:B------:R-:W4:Y:S01]  /*34c0*/  MUFU.EX2 R71, R71 ;  /* 0x0000004700477308 */ /* 0x000f220000000800 */
[----:B-1----:R-:W-:Y:S01]  /*34d0*/  @!P5 FMUL R83, R83, R83 ;  /* 0x000000535353d220 */ /* 0x002fe20000400000 */
[----:B------:R-:W-:Y:S01]  /*34e0*/  FSETP.GEU.AND P5, PT, R3, -126, PT ;  /* 0xc2fc00000300780b */ /* 0x000fe20003fae000 */
[----:B--2---:R-:W-:Y:S01]  /*34f0*/  FADD R11, R24, R45 ;  /* 0x0000002d180b7221 */ /* 0x004fe20000000000 */
[----:B------:R-:W-:Y:S01]  /*3500*/  FADD R46, R26, R81 ;  /* 0x000000511a2e7221 */ /* 0x000fe20000000000 */
[----:B------:R-:W-:Y:S01]  /*3510*/  FADD R26, R14, R57 ;  /* 0x000000390e1a7221 */ /* 0x000fe20000000000 */
[----:B------:R-:W-:Y:S01]  /*3520*/  FADD R81, R40, R27 ;  /* 0x0000001b28517221 */ /* 0x000fe20000000000 */
[----:B------:R-:W-:Y:S01]  /*3530*/  @!P4 FMUL R55, R55, 0.5 ;  /* 0x3f0000003737c820 */ /* 0x000fe20000400000 */
[----:B------:R-:W1:Y:S01]  /*3540*/  MUFU.EX2 R78, R78 ;  /* 0x0000004e004e7308 */ /* 0x000e620000000800 */
[----:B------:R-:W-:Y:S01]  /*3550*/  FADD R38, R11, R30 ;  /* 0x0000001e0b267221 */ /* 0x000fe20000000000 */
[----:B------:R-:W-:Y:S01]  /*3560*/  FADD R11, R13, R44 ;  /* 0x0000002c0d0b7221 */ /* 0x000fe20000000000 */
[----:B------:R-:W-:Y:S01]  /*3570*/  FADD R30, R21, R52 ;  /* 0x00000034151e7221 */ /* 0x000fe20000000000 */
[----:B------:R-:W-:Y:S01]  /*3580*/  FADD R81, R26, R81 ;  /* 0x000000511a517221 */ /* 0x000fe20000000000 */
[----:B------:R-:W-:Y:S01]  /*3590*/  FADD R26, R31, R62 ;  /* 0x0000003e1f1a7221 */ /* 0x000fe20000000000 */
[----:B------:R-:W-:Y:S01]  /*35a0*/  FADD R42, R11, R34 ;  /* 0x000000220b2a7221 */ /* 0x000fe20000000000 */
[----:B------:R-:W-:Y:S01]  /*35b0*/  @!P5 FMUL R3, R3, 0.5 ;  /* 0x3f0000000303d820 */ /* 0x000fe20000400000 */
[----:B------:R-:W2:Y:S01]  /*35c0*/  MUFU.EX2 R79, R79 ;  /* 0x0000004f004f7308 */ /* 0x000ea20000000800 */
[----:B------:R-:W-:Y:S01]  /*35d0*/  FADD R89, R30, R85 ;  /* 0x000000551e597221 */ /* 0x000fe20000000000 */
[----:B------:R-:W-:Y:S01]  /*35e0*/  FADD R11, R15, R48 ;  /* 0x000000300f0b7221 */ /* 0x000fe20000000000 */
[----:B------:R-:W-:Y:S01]  /*35f0*/  FADD R34, R33, R68 ;  /* 0x0000004421227221 */ /* 0x000fe20000000000 */
[----:B------:R-:W-:Y:S01]  /*3600*/  FADD R30, R25, R60 ;  /* 0x0000003c191e7221 */ /* 0x000fe20000000000 */
[----:B------:R-:W-:Y:S01]  /*3610*/  FADD R85, R41, R76 ;  /* 0x0000004c29557221 */ /* 0x000fe20000000000 */
[----:B------:R-:W-:Y:S01]  /*3620*/  FADD R95, R58, R83 ;  /* 0x000000533a5f7221 */ /* 0x000fe20000000000 */
[----:B------:R-:W-:Y:S01]  /*3630*/  FADD R11, R11, R34 ;  /* 0x000000220b0b7221 */ /* 0x000fe20000000000 */
[----:B------:R-:W5:Y:S01]  /*3640*/  MUFU.EX2 R55, R55 ;  /* 0x0000003700377308 */ /* 0x000f620000000800 */
[----:B------:R-:W-:Y:S01]  /*3650*/  FADD R30, R30, R85 ;  /* 0x000000551e1e7221 */ /* 0x000fe20000000000 */
[----:B------:R-:W-:Y:S01]  /*3660*/  FADD R85, R47, R82 ;  /* 0x000000522f557221 */ /* 0x000fe20000000000 */
[----:B------:R-:W-:Y:S01]  /*3670*/  FADD R34, R80, R63 ;  /* 0x0000003f50227221 */ /* 0x000fe20000000000 */
[----:B---3--:R-:W-:Y:S01]  /*3680*/  @!P3 FMUL R74, R74, R74 ;  /* 0x0000004a4a4ab220 */ /* 0x008fe20000400000 */
[----:B----4-:R-:W-:Y:S01]  /*3690*/  @!P6 FMUL R71, R71, R71 ;  /* 0x000000474747e220 */ /* 0x010fe20000400000 */
[----:B-1----:R-:W-:Y:S01]  /*36a0*/  @!P1 FMUL R78, R78, R78 ;  /* 0x0000004e4e4e9220 */ /* 0x002fe20000400000 */
[----:B------:R-:W-:Y:S01]  /*36b0*/  FADD R86, R26, R85 ;  /* 0x000000551a567221 */ /* 0x000fe20000000000 */
[----:B------:R1:W3:Y:S01]  /*36c0*/  MUFU.EX2 R56, R3 ;  /* 0x0000000300387308 */ /* 0x0002e20000000800 */
[----:B--2---:R-:W-:Y:S01]  /*36d0*/  @!P2 FMUL R79, R79, R79 ;  /* 0x0000004f4f4fa220 */ /* 0x004fe20000400000 */
[----:B------:R-:W-:Y:S01]  /*36e0*/  FADD R99, R50, R93 ;  /* 0x0000005d32637221 */ /* 0x000fe20000000000 */
[----:B------:R-:W-:Y:S01]  /*36f0*/  FADD R97, R34, R91 ;  /* 0x0000005b22617221 */ /* 0x000fe20000000000 */
[----:B------:R-:W-:Y:S01]  /*3700*/  FADD R100, R54, R95 ;  /* 0x0000005f36647221 */ /* 0x000fe20000000000 */
[----:B------:R-:W-:Y:S01]  /*3710*/  FADD R54, R51, R78 ;  /* 0x0000004e33367221 */ /* 0x000fe20000000000 */
[----:B------:R-:W-:Y:S01]  /*3720*/  FADD R34, R43, R74 ;  /* 0x0000004a2b227221 */ /* 0x000fe20000000000 */
[----:B------:R-:W-:Y:S01]  /*3730*/  FADD R26, R84, R67 ;  /* 0x00000043541a7221 */ /* 0x000fe20000000000 */
[----:B------:R-:W-:Y:S01]  /*3740*/  FADD R85, R94, R79 ;  /* 0x0000004f5e557221 */ /* 0x000fe20000000000 */
[----:B-----5:R-:W-:Y:S01]  /*3750*/  @!P4 FMUL R55, R55, R55 ;  /* 0x000000373737c220 */ /* 0x020fe20000400000 */
[----:B-1----:R-:W-:Y:S01]  /*3760*/  FADD R3, R35, R66 ;  /* 0x0000004223037221 */ /* 0x002fe20000000000 */
[----:B------:R-:W-:Y:S01]  /*3770*/  FADD R50, R90, R71 ;  /* 0x000000475a327221 */ /* 0x000fe20000000000 */
[----:B------:R-:W-:Y:S01]  /*3780*/  FADD R26, R26, R85 ;  /* 0x000000551a1a7221 */ /* 0x000fe20000000000 */
[----:B------:R-:W-:Y:S01]  /*3790*/  FADD R91, R96, R55 ;  /* 0x00000037605b7221 */ /* 0x000fe20000000000 */
[----:B------:R-:W-:Y:S01]  /*37a0*/  FADD R3, R3, R54 ;  /* 0x0000003603037221 */ /* 0x000fe20000000000 */
[----:B------:R-:W-:Y:S01]  /*37b0*/  FADD R38, R38, R87 ;  /* 0x0000005726267221 */ /* 0x000fe20000000000 */
[----:B------:R-:W-:Y:S01]  /*37c0*/  FADD R42, R42, R89 ;  /* 0x000000592a2a7221 */ /* 0x000fe20000000000 */
[----:B---3--:R-:W-:Y:S01]  /*37d0*/  @!P5 FMUL R56, R56, R56 ;  /* 0x000000383838d220 */ /* 0x008fe20000400000 */
[----:B------:R-:W-:Y:S01]  /*37e0*/  FADD R34, R34, R91 ;  /* 0x0000005b22227221 */ /* 0x000fe20000000000 */
        /* <DEDUP_REMOVED lines=9> */
[----:B------:R-:W-:Y:S01]  /*3880*/  MOV R30, UR42 ;  /* 0x0000002a001e7c02 */ /* 0x000fe20008000f00 */
[----:B------:R-:W-:Y:S01]  /*3890*/  FADD R26, R26, R93 ;  /* 0x0000005d1a1a7221 */ /* 0x000fe20000000000 */
[----:B------:R-:W-:Y:S01]  /*38a0*/  FADD R3, R86, R3 ;  /* 0x0000000356037221 */ /* 0x000fe20000000000 */
[----:B------:R-:W-:Y:S01]  /*38b0*/  FADD R11, R38, R11 ;  /* 0x0000000b260b7221 */ /* 0x000fe20000000000 */
[----:B------:R1:W-:Y:S01]  /*38c0*/  SYNCS.ARRIVE.TRANS64.A1T0 RZ, [R30+UR40], RZ ;  /* 0x000000ff1eff79a7 */ /* 0x0003e20008100028 */
[----:B------:R-:W-:Y:S01]  /*38d0*/  FADD R26, R97, R26 ;  /* 0x0000001a611a7221 */ /* 0x000fe20000000000 */
[----:B------:R-:W-:-:S02]  /*38e0*/  F2FP.F16.F32.PACK_AB R38, R41, R40 ;  /* 0x000000282926723e */ /* 0x000fc400000000ff */
[----:B------:R-:W-:Y:S01]  /*38f0*/  F2FP.F16.F32.PACK_AB R54, R76, R27 ;  /* 0x0000001b4c36723e */ /* 0x000fe200000000ff */
[----:B------:R-:W-:Y:S01]  /*3900*/  FADD R3, R3, R26 ;  /* 0x0000001a03037221 */ /* 0x000fe20000000000 */
[----:B------:R-:W-:Y:S02]  /*3910*/  F2FP.F16.F32.PACK_AB R34, R33, R20 ;  /* 0x000000142122723e */ /* 0x000fe400000000ff */
[----:B-1----:R-:W-:Y:S02]  /*3920*/  F2FP.F16.F32.PACK_AB R30, R25, R14 ;  /* 0x0000000e191e723e */ /* 0x002fe400000000ff */
[----:B------:R-:W-:Y:S02]  /*3930*/  F2FP.F16.F32.PACK_AB R40, R44, R45 ;  /* 0x0000002d2c28723e */ /* 0x000fe400000000ff */
[----:B------:R-:W-:Y:S02]  /*3940*/  F2FP.F16.F32.PACK_AB R25, R80, R31 ;  /* 0x0000001f5019723e */ /* 0x000fe400000000ff */
[----:B------:R-:W-:-:S02]  /*3950*/  F2FP.F16.F32.PACK_AB R27, R84, R35 ;  /* 0x00000023541b723e */ /* 0x000fc400000000ff */
[----:B------:R-:W-:Y:S02]  /*3960*/  F2FP.F16.F32.PACK_AB R42, R48, R49 ;  /* 0x00000031302a723e */ /* 0x000fe400000000ff */
[----:B------:R-:W-:Y:S02]  /*3970*/  F2FP.F16.F32.PACK_AB R44, R52, R53 ;  /* 0x00000035342c723e */ /* 0x000fe400000000ff */
[----:B------:R-:W-:Y:S02]  /*3980*/  F2FP.F16.F32.PACK_AB R31, R90, R43 ;  /* 0x0000002b5a1f723e */ /* 0x000fe400000000ff */
        /* <DEDUP_REMOVED lines=15> */
[----:B------:R-:W-:Y:S01]  /*3a80*/  F2FP.F16.F32.PACK_AB R53, R83, R98 ;  /* 0x000000625335723e */ /* 0x000fe200000000ff */
[----:B------:R-:W-:Y:S06]  /*3a90*/  @!P0 BRA `(.L_x_21) ;  /* 0x0000000000048947 */ /* 0x000fec0003800000 */
[----:B------:R-:W-:Y:S01]  /*3aa0*/  BPT.TRAP 0x1 ;  /* 0x000000040000795c */ /* 0x000fe20000300000 */
.L_x_21:
[----:B------:R-:W-:Y:S01]  /*3ab0*/  ULEA UR7, UR6, UR4, 0x3 ;  /* 0x0000000406077291 */ /* 0x000fe2000f8e183f */
[----:B------:R-:W-:-:S08]  /*3ac0*/  SHF.L.U32 R12, R23, 0x1f, RZ ;  /* 0x0000001f170c7819 */ /* 0x000fd000000006ff */
[----:B------:R-:W1:Y:S02]  /*3ad0*/  SYNCS.PHASECHK.TRANS64.TRYWAIT P1, [UR7+0x58400], R12 ;  /* 0x0584000cff0075a7 */ /* 0x000e640008020147 */
[----:B-1----:R-:W-:Y:S05]  /*3ae0*/  @!P1 BRA `(.L_x_22) ;  /* 0x000000a800e09947 */ /* 0x002fea0003800000 */
.L_x_122:
[----:B------:R-:W-:Y:S01]  /*3af0*/  UIMAD UR7, UR6, 0xe00, UR5 ;  /* 0x00000e00060778a4 */ /* 0x000fe2000f8e0205 */
[----:B------:R-:W-:Y:S01]  /*3b00*/  WARPGROUP.ARRIVE ;  /* 0x00000000000079c5 */ /* 0x000fe20000000000 */
[----:B------:R-:W-:Y:S01]  /*3b10*/  UMOV UR11, 0x80000020 ;  /* 0x80000020000b7882 */ /* 0x000fe20000000000 */
[----:B------:R-:W-:Y:S01]  /*3b20*/  F2FP.F16.F32.PACK_AB R55, R56, R55 ;  /* 0x000000373837723e */ /* 0x000fe200000000ff */
[----:B------:R-:W-:Y:S02]  /*3b30*/  UIADD3 UR18, UR7, 0x200, URZ ;  /* 0x0000020007127890 */ /* 0x000fe4000fffe03f */
[----:B------:R-:W-:Y:S02]  /*3b40*/  UIADD3 UR19, UR7, 0x400, URZ ;  /* 0x0000040007137890 */ /* 0x000fe4000fffe03f */
[----:B------:R-:W-:Y:S01]  /*3b50*/  UMOV UR10, UR7 ;  /* 0x00000007000a7c82 */ /* 0x000fe20008000000 */
[----:B------:R-:W-:Y:S01]  /*3b60*/  UIADD3 UR15, UR7, 0x600, URZ ;  /* 0x00000600070f7890 */ /* 0x000fe2000fffe03f */
[----:B------:R-:W-:Y:S01]  /*3b70*/  HGMMA.64x32x16.F32 R184, R24, gdesc[UR8].tnspB, RZ, !UPT, gsb0 ;  /* 0x4060000818b87df0 */ /* 0x000fe2000c0008ff */
[----:B------:R-:W-:Y:S01]  /*3b80*/  UMOV UR10, UR18 ;  /* 0x00000012000a7c82 */ /* 0x000fe20008000000 */
[----:B------:R-:W-:Y:S01]  /*3b90*/  UMOV UR11, 0x80000020 ;  /* 0x80000020000b7882 */ /* 0x000fe20000000000 */
[----:B------:R-:W-:-:S02]  /*3ba0*/  UIADD3 UR14, UR7, 0x800, URZ ;  /* 0x00000800070e7890 */ /* 0x000fc4000fffe03f */
[----:B------:R-:W-:Y:S01]  /*3bb0*/  UIADD3 UR18, UR7, 0xa00, URZ ;  /* 0x00000a0007127890 */ /* 0x000fe2000fffe03f */
[----:B------:R-:W-:Y:S02]  /*3bc0*/  WARPGROUP.DEPBAR.LE gsb0, 0x0 ;  /* 0x00008000000079c5 */ /* 0x000fe40000010000 */
[----:B------:R-:W-:-:S06]  /*3bd0*/  WARPGROUP.ARRIVE ;  /* 0x00000000000079c5 */ /* 0x000fcc0000000000 */
[----:B------:R-:W-:Y:S01]  /*3be0*/  HGMMA.64x32x16.F32 R168, R24, gdesc[UR8].tnspB, RZ, !UPT, gsb0 ;  /* 0x4060000818a87df0 */ /* 0x000fe2000c0008ff */
[----:B------:R-:W-:Y:S01]  /*3bf0*/  UMOV UR10, UR19 ;  /* 0x00000013000a7c82 */ /* 0x000fe20008000000 */
[----:B------:R-:W-:Y:S01]  /*3c00*/  UMOV UR11, 0x80000020 ;  /* 0x80000020000b7882 */ /* 0x000fe20000000000 */
        /* <DEDUP_REMOVED lines=28> */
[----:B------:R-:W-:Y:S01]  /*3dd0*/  UIADD3 UR10, UR7, 0x40, URZ ;  /* 0x00000040070a7890 */ /* 0x000fe2000fffe03f */
[----:B------:R-:W-:Y:S01]  /*3de0*/  UMOV UR11, 0x80000020 ;  /* 0x80000020000b7882 */ /* 0x000fe20000000000 */
[----:B------:R-:W-:Y:S02]  /*3df0*/  WARPGROUP.DEPBAR.LE gsb0, 0x0 ;  /* 0x00008000000079c5 */ /* 0x000fe40000010000 */
[----:B------:R-:W-:-:S06]  /*3e00*/  WARPGROUP.ARRIVE ;  /* 0x00000000000079c5 */ /* 0x000fcc0000000000 */
[----:B------:R-:W-:Y:S01]  /*3e10*/  HGMMA.64x32x16.F32 R184, R28, gdesc[UR8].tnspB, R184, gsb0 ;  /* 0x406000081cb87df0 */ /* 0x000fe200080008b8 */
[----:B------:R-:W-:Y:S01]  /*3e20*/  UMOV UR10, UR18 ;  /* 0x00000012000a7c82 */ /* 0x000fe20008000000 */
[----:B------:R-:W-:Y:S01]  /*3e30*/  UMOV UR11, 0x80000020 ;  /* 0x80000020000b7882 */ /* 0x000fe20000000000 */
[----:B------:R-:W-:Y:S01]  /*3e40*/  UIADD3 UR18, UR7, 0xa40, URZ ;  /* 0x00000a4007127890 */ /* 0x000fe2000fffe03f */
        /* <DEDUP_REMOVED lines=245> */
[----:B------:R-:W-:Y:S02]  /*4da0*/  UIADD3 UR18, UR7, 0xbc0, URZ ;  /* 0x00000bc007127890 */ /* 0x000fe4000fffe03f */
[----:B------:R-:W-:Y:S01]  /*4db0*/  UIADD3 UR7, UR7, 0xdc0, URZ ;  /* 0x00000dc007077890 */ /* 0x000fe2000fffe03f */
[----:B------:R-:W-:Y:S02]  /*4dc0*/  WARPGROUP.DEPBAR.LE gsb0, 0x0 ;  /* 0x00008000000079c5 */ /* 0x000fe40000010000 */
[----:B------:R-:W-:-:S06]  /*4dd0*/  WARPGROUP.ARRIVE ;  /* 0x00000000000079c5 */ /* 0x000fcc0000000000 */
[----:B------:R-:W-:Y:S01]  /*4de0*/  HGMMA.64x32x16.F32 R168, R52, gdesc[UR8].tnspB, R168, gsb0 ;  /* 0x4060000834a87df0 */ /* 0x000fe200080008a8 */
[----:B------:R-:W-:Y:S01]  /*4df0*/  UMOV UR10, UR19 ;  /* 0x00000013000a7c82 */ /* 0x000fe20008000000 */
[----:B------:R-:W-:Y:S01]  /*4e00*/  UMOV UR11, 0x80000020 ;  /* 0x80000020000b7882 */ /* 0x000fe20000000000 */
        /* <DEDUP_REMOVED lines=22> */
[----:B------:R-:W-:Y:S03]  /*4f70*/  HGMMA.64x32x16.F32 R88, R52, gdesc[UR8].tnspB, R88, gsb0 ;  /* 0x4060000834587df0 */ /* 0x000fe60008000858 */
[----:B------:R-:W-:Y:S02]  /*4f80*/  WARPGROUP.DEPBAR.LE gsb0, 0x0 ;  /* 0x00008000000079c5 */ /* 0x000fe40000010000 */
[----:B------:R-:W-:Y:S05]  /*4f90*/  @!P0 BRA `(.L_x_23) ;  /* 0x0000000000048947 */ /* 0x000fea0003800000 */
[----:B------:R-:W-:Y:S01]  /*4fa0*/  BPT.TRAP 0x1 ;  /* 0x000000040000795c */ /* 0x000fe20000300000 */
.L_x_23:
[----:B------:R-:W-:Y:S01]  /*4fb0*/  R2UR UR7, R18 ;  /* 0x00000000120772ca */ /* 0x000fe200000e0000 */
[----:B------:R-:W-:-:S04]  /*4fc0*/  UIADD3 UR41, UR41, 0x58428, URZ ;  /* 0x0005842829297890 */ /* 0x000fc8000fffe03f */
[----:B------:R-:W-:-:S08]  /*4fd0*/  UPRMT UR41, URZ, 0x654, UR41 ;  /* 0x000006543f297896 */ /* 0x000fd00008000029 */
[----:B------:R-:W-:Y:S01]  /*4fe0*/  UISETP.GT.U32.AND UP0, UPT, UR7, 0x1, UPT ;  /* 0x000000010700788c */ /* 0x000fe2000bf04070 */
[----:B------:R-:W-:Y:S05]  /*4ff0*/  SYNCS.ARRIVE.TRANS64.RED.A1T0 RZ, [UR41], RZ ;  /* 0x000000ffffff79a7 */ /* 0x000fea0008100429 */
[----:B------:R-:W-:-:S13]  /*5000*/  PLOP3.LUT P1, PT, PT, PT, UP0, 0x80, 0x0 ;  /* 0x000000000000781c */ /* 0x000fda0003f2f008 */
[----:B------:R-:W-:Y:S05]  /*5010*/  @P1 BRA `(.L_x_24) ;  /* 0x0000000000041947 */ /* 0x000fea0003800000 */
[----:B------:R-:W-:Y:S01]  /*5020*/  BPT.TRAP 0x1 ;  /* 0x000000040000795c */ /* 0x000fe20000300000 */
.L_x_24:
[----:B-1----:R-:W1:Y:S01]  /*5030*/  LDC R12, c[0x0][0x28c] ;  /* 0x0000a300ff0c7b82 */ /* 0x002e620000000800 */
[----:B------:R-:W-:-:S04]  /*5040*/  UIADD3 UR45, UR6, 0x1, URZ ;  /* 0x00000001062d7890 */ /* 0x000fc8000fffe03f */
[----:B------:R-:W-:-:S04]  /*5050*/  UISETP.NE.AND UP0, UPT, UR45, 0x5, UPT ;  /* 0x000000052d00788c */ /* 0x000fc8000bf05270 */
[----:B------:R-:W-:Y:S02]  /*5060*/  USEL UR7, URZ, 0x1, UP0 ;  /* 0x000000013f077887 */ /* 0x000fe40008000000 */
[----:B------:R-:W-:-:S04]  /*5070*/  USEL UR45, UR45, URZ, UP0 ;  /* 0x0000003f2d2d7287 */ /* 0x000fc80008000000 */
[----:B------:R-:W-:Y:S02]  /*5080*/  LOP3.LUT R23, R23, UR7, RZ, 0x3c, !PT ;  /* 0x0000000717177c12 */ /* 0x000fe4000f8e3cff */
[----:B-1----:R-:W-:-:S13]  /*5090*/  ISETP.GE.AND P2, PT, R12, 0x81, PT ;  /* 0x000000810c00780c */ /* 0x002fda0003f46270 */
[----:B------:R-:W-:Y:S05]  /*50a0*/  @!P2 BRA `(.L_x_25) ;  /* 0x00000044001ca947 */ /* 0x000fea0003800000 */
[----:B------:R-:W-:Y:S01]  /*50b0*/  IADD3 R12, R12, 0x7f, RZ ;  /* 0x0000007f0c0c7810 */ /* 0x000fe20007ffe0ff */
[----:B------:R-:W-:Y:S01]  /*50c0*/  ULDC UR7, c[0x0][0x604] ;  /* 0x0001810000077ab9 */ /* 0x000fe20000000800 */
[----:B------:R-:W-:Y:S02]  /*50d0*/  MOV R15, R10 ;  /* 0x0000000a000f7202 */ /* 0x000fe40000000f00 */
[----:B------:R-:W-:-:S04]  /*50e0*/  SHF.R.S32.HI R13, RZ, 0x1f, R12 ;  /* 0x0000001fff0d7819 */ /* 0x000fc8000001140c */
[----:B------:R-:W-:Y:S02]  /*50f0*/  LEA.HI R12, R13, R12, RZ, 0x7 ;  /* 0x0000000c0d0c7211 */ /* 0x000fe400078f38ff */
[----:B------:R-:W-:Y:S02]  /*5100*/  MOV R13, R0 ;  /* 0x00000000000d7202 */ /* 0x000fe40000000f00 */
[----:B------:R-:W-:-:S07]  /*5110*/  SHF.R.S32.HI R12, RZ, 0x7, R12 ;  /* 0x00000007ff0c7819 */ /* 0x000fce000001140c */
.L_x_36:
[----:B-1----:R-:W-:Y:S05]  /*5120*/  @!P0 BRA `(.L_x_26) ;  /* 0x0000000000048947 */ /* 0x002fea0003800000 */
[----:B------:R-:W-:Y:S01]  /*5130*/  BPT.TRAP 0x1 ;  /* 0x000000040000795c */ /* 0x000fe20000300000 */
.L_x_26:
[----:B------:R-:W1:Y:S01]  /*5140*/  S2UR UR10, SR_CgaCtaId ;  /* 0x00000000000a79c3 */ /* 0x000e620000008800 */
[----:B------:R-:W-:Y:S01]  /*5150*/  UMOV UR4, 0x400 ;  /* 0x0000040000047882 */ /* 0x000fe20000000000 */
[----:B------:R-:W-:Y:S01]  /*5160*/  SHF.L.U32 R0, R23, 0x1f, RZ ;  /* 0x0000001f17007819 */ /* 0x000fe200000006ff */
[----:B-1----:R-:W-:-:S04]  /*5170*/  ULEA UR4, UR10, UR4, 0x18 ;  /* 0x000000040a047291 */ /* 0x002fc8000f8ec03f */
[----:B------:R-:W-:-:S09]  /*5180*/  ULEA UR10, UR45, UR4, 0x3 ;  /* 0x000000042d0a7291 */ /* 0x000fd2000f8e183f */
[----:B------:R-:W1:Y:S02]  /*5190*/  SYNCS.PHASECHK.TRANS64.TRYWAIT P2, [UR10+0x58400], R0 ;  /* 0x05840000ff0075a7 */ /* 0x000e64000804014a */
[----:B-1----:R-:W-:Y:S05]  /*51a0*/  @!P2 BRA `(.L_x_27) ;  /* 0x000000940048a947 */ /* 0x002fea0003800000 */
.L_x_123:
[----:B------:R-:W-:Y:S01]  /*51b0*/  R2UR UR40, R8 ;  /* 0x00000000082872ca */ /* 0x000fe200000e0000 */
[----:B------:R-:W-:Y:S01]  /*51c0*/  UIMAD UR10, UR45, 0xe00, UR46 ;  /* 0x00000e002d0a78a4 */ /* 0x000fe2000f8e022e */
[----:B------:R-:W-:Y:S01]  /*51d0*/  R2UR UR41, R9 ;  /* 0x00000000092972ca */ /* 0x000fe200000e0000 */
[----:B------:R-:W-:Y:S01]  /*51e0*/  WARPGROUP.ARRIVE ;  /* 0x00000000000079c5 */ /* 0x000fe20000000000 */
[----:B------:R-:W-:Y:S01]  /*51f0*/  UMOV UR43, 0x80000020 ;  /* 0x80000020002b7882 */ /* 0x000fe20000000000 */
[----:B------:R-:W-:Y:S01]  /*5200*/  UIADD3 UR14, UR10, 0x600, URZ ;  /* 0x000006000a0e7890 */ /* 0x000fe2000fffe03f */
[----:B------:R-:W-:Y:S02]  /*5210*/  UMOV UR15, 0x80000020 ;  /* 0x80000020000f7882 */ /* 0x000fe40000000000 */
[----:B------:R-:W-:Y:S01]  /*5220*/  UMOV UR42, UR10 ;  /* 0x0000000a002a7c82 */ /* 0x000fe20008000000 */
[----:B------:R-:W-:Y:S01]  /*5230*/  UIADD3 UR18, UR10, 0x602, URZ ;  /* 0x000006020a127890 */ /* 0x000fe2000fffe03f */
[----:B------:R-:W-:Y:S01]  /*5240*/  UMOV UR19, 0x80000020 ;  /* 0x8000002000137882 */ /* 0x000fe20000000000 */
[----:B------:R-:W-:Y:S01]  /*5250*/  UIADD3 UR22, UR10, 0x800, URZ ;  /* 0x000008000a167890 */ /* 0x000fe2000fffe03f */
[----:B------:R-:W-:-:S03]  /*5260*/  UMOV UR23, 0x80000020 ;  /* 0x8000002000177882 */ /* 0x000fc60000000000 */
[----:B------:R-:W-:Y:S01]  /*5270*/  HGMMA.64x128x16.F32 R24, gdesc[UR40], RZ, !UPT, gsb0 ;  /* 0x01e00000281879f0 */ /* 0x000fe2000c0008ff */
[----:B------:R-:W-:Y:S01]  /*5280*/  R2UR UR40, R6 ;  /* 0x00000000062872ca */ /* 0x000fe200000e0000 */
[----:B------:R-:W-:Y:S01]  /*5290*/  UIADD3 UR42, UR10, 0x2, URZ ;  /* 0x000000020a2a7890 */ /* 0x000fe2000fffe03f */
[----:B------:R-:W-:Y:S01]  /*52a0*/  R2UR UR41, R7 ;  /* 0x00000000072972ca */ /* 0x000fe200000e0000 */
[----:B------:R-:W-:Y:S01]  /*52b0*/  UMOV UR43, 0x80000020 ;  /* 0x80000020002b7882 */ /* 0x000fe20000000000 */
[----:B------:R-:W-:Y:S01]  /*52c0*/  UIADD3 UR26, UR10, 0x802, URZ ;  /* 0x000008020a1a7890 */ /* 0x000fe2000fffe03f */
[----:B------:R-:W-:Y:S01]  /*52d0*/  UMOV UR27, 0x80000020 ;  /* 0x80000020001b7882 */ /* 0x000fe20000000000 */
[----:B------:R-:W-:Y:S01]  /*52e0*/  UIADD3 UR30, UR10, 0xa00, URZ ;  /* 0x00000a000a1e7890 */ /* 0x000fe2000fffe03f */
[----:B------:R-:W-:Y:S01]  /*52f0*/  UMOV UR31, 0x80000020 ;  /* 0x80000020001f7882 */ /* 0x000fe20000000000 */
[----:B------:R-:W-:Y:S01]  /*5300*/  UIADD3 UR34, UR10, 0xa02, URZ ;  /* 0x00000a020a227890 */ /* 0x000fe2000fffe03f */
[----:B------:R-:W-:Y:S01]  /*5310*/  UMOV UR35, 0x80000020 ;  /* 0x8000002000237882 */ /* 0x000fe20000000000 */
[----:B------:R-:W-:Y:S01]  /*5320*/  UIADD3 UR38, UR10, 0xc00, URZ ;  /* 0x00000c000a267890 */ /* 0x000fe2000fffe03f */
[----:B------:R-:W-:Y:S01]  /*5330*/  UMOV UR39, 0x80000020 ;  /* 0x8000002000277882 */ /* 0x000fe20000000000 */
[----:B------:R-:W-:-:S02]  /*5340*/  WARPGROUP.DEPBAR.LE gsb0, 0x0 ;  /* 0x00008000000079c5 */ /* 0x000fc40000010000 */
[----:B------:R-:W-:-:S06]  /*5350*/  WARPGROUP.ARRIVE ;  /* 0x00000000000079c5 */ /* 0x000fcc0000000000 */
[----:B------:R-:W-:Y:S01]  /*5360*/  HGMMA.64x128x16.F32 R24, gdesc[UR40], R24, gsb0 ;  /* 0x01e00000281879f0 */ /* 0x000fe20008000818 */
[----:B------:R-:W-:Y:S01]  /*5370*/  R2UR UR40, R4 ;  /* 0x00000000042872ca */ /* 0x000fe200000e0000 */
[----:B------:R-:W-:Y:S01]  /*5380*/  UIADD3 UR42, UR10, 0x200, URZ ;  /* 0x000002000a2a7890 */ /* 0x000fe2000fffe03f */
[----:B------:R-:W-:Y:S01]  /*5390*/  R2UR UR41, R5 ;  /* 0x00000000052972ca */ /* 0x000fe200000e0000 */
[----:B------:R-:W-:Y:S01]  /*53a0*/  UMOV UR43, 0x80000020 ;  /* 0x80000020002b7882 */ /* 0x000fe20000000000 */
[----:B------:R-:W-:Y:S02]  /*53b0*/  WARPGROUP.DEPBAR.LE gsb0, 0x0 ;  /* 0x00008000000079c5 */ /* 0x000fe40000010000 */
[----:B------:R-:W-:-:S09]  /*53c0*/  WARPGROUP.ARRIVE ;  /* 0x00000000000079c5 */ /* 0x000fd20000000000 */
[----:B------:R-:W-:Y:S01]  /*53d0*/  HGMMA.64x128x16.F32 R24, gdesc[UR40], R24, gsb0 ;  /* 0x01e00000281879f0 */ /* 0x000fe20008000818 */
[----:B------:R-:W-:Y:S01]  /*53e0*/  UIADD3 UR42, UR10, 0x202, URZ ;  /* 0x000002020a2a7890 */ /* 0x000fe2000fffe03f */
[----:B------:R-:W-:Y:S01]  /*53f0*/  UMOV UR40, UR56 ;  /* 0x0000003800287c82 */ /* 0x000fe20008000000 */
[----:B------:R-:W-:Y:S01]  /*5400*/  UMOV UR41, UR57 ;  /* 0x0000003900297c82 */ /* 0x000fe20008000000 */
[----:B------:R-:W-:Y:S01]  /*5410*/  UMOV UR43, 0x80000020 ;  /* 0x80000020002b7882 */ /* 0x000fe20000000000 */
[----:B------:R-:W-:Y:S02]  /*5420*/  WARPGROUP.DEPBAR.LE gsb0, 0x0 ;  /* 0x00008000000079c5 */ /* 0x000fe40000010000 */
[----:B------:R-:W-:-:S06]  /*5430*/  WARPGROUP.ARRIVE ;  /* 0x00000000000079c5 */ /* 0x000fcc0000000000 */
        /* <DEDUP_REMOVED lines=19> */
[----:B------:R-:W-:-:S04]  /*5570*/  UIADD3 UR10, UR45, 0x1, URZ ;  /* 0x000000012d0a7890 */ /* 0x000fc8000fffe03f */
[----:B------:R-:W-:-:S04]  /*5580*/  UISETP.NE.AND UP0, UPT, UR10, 0x5, UPT ;  /* 0x000000050a00788c */ /* 0x000fc8000bf05270 */
[----:B------:R-:W-:Y:S02]  /*5590*/  USEL UR11, URZ, 0x1, UP0 ;  /* 0x000000013f0b7887 */ /* 0x000fe40008000000 */
[----:B------:R-:W-:-:S04]  /*55a0*/  USEL UR10, UR10, URZ, UP0 ;  /* 0x0000003f0a0a7287 */ /* 0x000fc80008000000 */
[----:B------:R-:W-:Y:S01]  /*55b0*/  LOP3.LUT R23, R23, UR11, RZ, 0x3c, !PT ;  /* 0x0000000b17177c12 */ /* 0x000fe2000f8e3cff */
        /* <DEDUP_REMOVED lines=25> */
[----:B------:R-:W-:Y:S05]  /*5750*/  @!P0 BRA `(.L_x_28) ;  /* 0x0000000000048947 */ /* 0x000fea0003800000 */
[----:B------:R-:W-:Y:S01]  /*5760*/  BPT.TRAP 0x1 ;  /* 0x000000040000795c */ /* 0x000fe20000300000 */
.L_x_28:
[----:B-1----:R-:W-:Y:S01]  /*5770*/  FMNMX R0, R24, R13, !PT ;  /* 0x0000000d18007209 */ /* 0x002fe20007800000 */
[----:B------:R-:W-:Y:S01]  /*5780*/  ULEA UR11, UR10, UR4, 0x3 ;  /* 0x000000040a0b7291 */ /* 0x000fe2000f8e183f */
[----:B------:R-:W-:Y:S02]  /*5790*/  FMNMX R204, R26, R15, !PT ;  /* 0x0000000f1acc7209 */ /* 0x000fe40007800000 */
[----:B------:R-:W-:Y:S02]  /*57a0*/  FMNMX R21, R25, R0, !PT ;  /* 0x0000000019157209 */ /* 0x000fe40007800000 */
[----:B------:R-:W-:Y:S02]  /*57b0*/  FMNMX R205, R27, R204, !PT ;  /* 0x000000cc1bcd7209 */ /* 0x000fe40007800000 */
[----:B------:R-:W-:Y:S02]  /*57c0*/  FMNMX R0, R28, R21, !PT ;  /* 0x000000151c007209 */ /* 0x000fe40007800000 */
[----:B------:R-:W-:-:S02]  /*57d0*/  FMNMX R204, R30, R205, !PT ;  /* 0x000000cd1ecc7209 */ /* 0x000fc40007800000 */
        /* <DEDUP_REMOVED lines=30> */
[----:B-1----:R-:W-:-:S05]  /*59c0*/  FMNMX R21, R10, R21, !PT ;  /* 0x000000150a157209 */ /* 0x002fca0007800000 */
[----:B------:R-:W1:Y:S02]  /*59d0*/  SHFL.BFLY PT, R0, R21, 0x2, 0x1f ;  /* 0x0c401f0015007f89 */ /* 0x000e6400000e0000 */
[----:B-1----:R-:W-:Y:S02]  /*59e0*/  FMNMX R0, R21, R0, !PT ;  /* 0x0000000015007209 */ /* 0x002fe40007800000 */
[----:B------:R-:W-:Y:S02]  /*59f0*/  FMNMX R21, R31, R204, !PT ;  /* 0x000000cc1f157209 */ /* 0x000fe40007800000 */
[----:B------:R-:W-:Y:S02]  /*5a00*/  FSETP.NEU.AND P2, PT, R0, -INF , PT ;  /* 0xff8000000000780b */ /* 0x000fe40003f4d000 */
[----:B------:R-:W-:Y:S02]  /*5a10*/  FMNMX R10, R34, R21, !PT ;  /* 0x00000015220a7209 */ /* 0x000fe40007800000 */
[----:B------:R-:W-:-:S02]  /*5a20*/  FSEL R14, R0, RZ, P2 ;  /* 0x000000ff000e7208 */ /* 0x000fc40001000000 */
[----:B------:R-:W-:-:S03]  /*5a30*/  FMNMX R21, R35, R10, !PT ;  /* 0x0000000a23157209 */ /* 0x000fc60007800000 */
[----:B------:R-:W-:Y:S01]  /*5a40*/  FMUL R20, R14, UR7 ;  /* 0x000000070e147c20 */ /* 0x000fe20008400000 */
[----:B------:R-:W-:Y:S01]  /*5a50*/  FMNMX R10, R38, R21, !PT ;  /* 0x00000015260a7209 */ /* 0x000fe20007800000 */
[----:B------:R-:W-:Y:S02]  /*5a60*/  FADD R14, -R14, R13 ;  /* 0x0000000d0e0e7221 */ /* 0x000fe40000000100 */
        /* <DEDUP_REMOVED lines=17> */
[--C-:B------:R-:W-:Y:S01]  /*5b80*/  FFMA R48, R48, UR7, -R20.reuse ;  /* 0x0000000730307c23 */ /* 0x100fe20008000814 */
[----:B------:R-:W-:Y:S01]  /*5b90*/  @!P6 FMUL R203, R203, 0.5 ;  /* 0x3f000000cbcbe820 */ /* 0x000fe20000400000 */
[----:B------:R-:W-:Y:S01]  /*5ba0*/  FMNMX R10, R42, R21, !PT ;  /* 0x000000152a0a7209 */ /* 0x000fe20007800000 */
[----:B------:R-:W-:Y:S01]  /*5bb0*/  @!P3 FMUL R24, R24, 0.5 ;  /* 0x3f0000001818b820 */ /* 0x000fe20000400000 */
[--C-:B------:R-:W-:Y:S01]  /*5bc0*/  FFMA R37, R49, UR7, -R20.reuse ;  /* 0x0000000731257c23 */ /* 0x100fe20008000814 */
[----:B------:R-:W1:Y:S01]  /*5bd0*/  MUFU.EX2 R25, R203 ;  /* 0x000000cb00197308 */ /* 0x000e620000000800 */
[----:B------:R-:W-:Y:S01]  /*5be0*/  @!P4 FMUL R28, R28, 0.5 ;  /* 0x3f0000001c1cc820 */ /* 0x000fe20000400000 */
[----:B------:R-:W-:Y:S01]  /*5bf0*/  @!P5 FMUL R208, R208, 0.5 ;  /* 0x3f000000d0d0d820 */ /* 0x000fe20000400000 */
[----:B------:R-:W-:Y:S01]  /*5c00*/  FMNMX R21, R43, R10, !PT ;  /* 0x0000000a2b157209 */ /* 0x000fe20007800000 */
[----:B------:R-:W-:Y:S01]  /*5c10*/  @!P2 FMUL R29, R29, 0.5 ;  /* 0x3f0000001d1da820 */ /* 0x000fe20000400000 */
[--C-:B------:R-:W-:Y:S01]  /*5c20*/  FFMA R52, R52, UR7, -R20.reuse ;  /* 0x0000000734347c23 */ /* 0x100fe20008000814 */
[--C-:B------:R-:W-:Y:S01]  /*5c30*/  FFMA R57, R57, UR7, -R20.reuse ;  /* 0x0000000739397c23 */ /* 0x100fe20008000814 */
[----:B------:R-:W-:Y:S01]  /*5c40*/  FMNMX R10, R46, R21, !PT ;  /* 0x000000152e0a7209 */ /* 0x000fe20007800000 */
[----:B------:R-:W2:Y:S01]  /*5c50*/  MUFU.EX2 R24, R24 ;  /* 0x0000001800187308 */ /* 0x000ea20000000800 */
[--C-:B------:R-:W-:Y:S01]  /*5c60*/  FFMA R61, R61, UR7, -R20.reuse ;  /* 0x000000073d3d7c23 */ /* 0x100fe20008000814 */
[----:B------:R-:W-:Y:S01]  /*5c70*/  FFMA R49, R69, UR7, -R20 ;  /* 0x0000000745317c23 */ /* 0x000fe20008000814 */
[----:B------:R-:W-:-:S04]  /*5c80*/  FMNMX R21, R47, R10, !PT ;  /* 0x0000000a2f157209 */ /* 0x000fc80007800000 */
[----:B------:R-:W-:Y:S01]  /*5c90*/  FMNMX R10, R50, R21, !PT ;  /* 0x00000015320a7209 */ /* 0x000fe20007800000 */
[----:B------:R-:W3:Y:S01]  /*5ca0*/  MUFU.EX2 R209, R28 ;  /* 0x0000001c00d17308 */ /* 0x000ee20000000800 */
[----:B-1----:R-:W-:Y:S01]  /*5cb0*/  @!P6 FMUL R25, R25, R25 ;  /* 0x000000191919e220 */ /* 0x002fe20000400000 */
[----:B------:R-:W-:Y:S02]  /*5cc0*/  FSETP.GEU.AND P6, PT, R33, -126, PT ;  /* 0xc2fc00002100780b */ /* 0x000fe40003fce000 */
[----:B------:R-:W-:-:S04]  /*5cd0*/  FMNMX R21, R51, R10, !PT ;  /* 0x0000000a33157209 */ /* 0x000fc80007800000 */
[----:B------:R-:W1:Y:S01]  /*5ce0*/  MUFU.EX2 R208, R208 ;  /* 0x000000d000d07308 */ /* 0x000e620000000800 */
[----:B--2---:R-:W-:Y:S01]  /*5cf0*/  @!P3 FMUL R24, R24, R24 ;  /* 0x000000181818b220 */ /* 0x004fe20000400000 */
[----:B------:R-:W-:Y:S02]  /*5d00*/  FSETP.GEU.AND P3, PT, R36, -126, PT ;  /* 0xc2fc00002400780b */ /* 0x000fe40003f6e000 */
[----:B------:R-:W-:-:S03]  /*5d10*/  FMNMX R10, R54, R21, !PT ;  /* 0x00000015360a7209 */ /* 0x000fc60007800000 */
[----:B------:R-:W-:Y:S01]  /*5d20*/  @!P6 FMUL R33, R33, 0.5 ;  /* 0x3f0000002121e820 */ /* 0x000fe20000400000 */
[----:B------:R-:W2:Y:S01]  /*5d30*/  MUFU.EX2 R29, R29 ;  /* 0x0000001d001d7308 */ /* 0x000ea20000000800 */
[----:B---3--:R-:W-:Y:S01]  /*5d40*/  @!P4 FMUL R209, R209, R209 ;  /* 0x000000d1d1d1c220 */ /* 0x008fe20000400000 */
[----:B------:R-:W-:Y:S02]  /*5d50*/  FSETP.GEU.AND P4, PT, R32, -126, PT ;  /* 0xc2fc00002000780b */ /* 0x000fe40003f8e000 */
[----:B------:R-:W-:-:S03]  /*5d60*/  FMNMX R21, R55, R10, !PT ;  /* 0x0000000a37157209 */ /* 0x000fc60007800000 */
[----:B------:R-:W-:Y:S01]  /*5d70*/  @!P3 FMUL R36, R36, 0.5 ;  /* 0x3f0000002424b820 */ /* 0x000fe20000400000 */
[----:B------:R-:W3:Y:S01]  /*5d80*/  MUFU.EX2 R28, R33 ;  /* 0x00000021001c7308 */ /* 0x000ee20000000800 */
[----:B-1----:R-:W-:Y:S01]  /*5d90*/  @!P5 FMUL R208, R208, R208 ;  /* 0x000000d0d0d0d220 */ /* 0x002fe20000400000 */
[----:B------:R-:W-:Y:S02]  /*5da0*/  FSETP.GEU.AND P5, PT, R40, -126, PT ;  /* 0xc2fc00002800780b */ /* 0x000fe40003fae000 */
[----:B------:R-:W-:-:S03]  /*5db0*/  FMNMX R10, R58, R21, !PT ;  /* 0x000000153a0a7209 */ /* 0x000fc60007800000 */
[----:B------:R-:W-:Y:S01]  /*5dc0*/  @!P4 FMUL R32, R32, 0.5 ;  /* 0x3f0000002020c820 */ /* 0x000fe20000400000 */
[----:B------:R1:W4:Y:S01]  /*5dd0*/  MUFU.EX2 R207, R36 ;  /* 0x0000002400cf7308 */ /* 0x0003220000000800 */
[----:B--2---:R-:W-:Y:S01]  /*5de0*/  @!P2 FMUL R29, R29, R29 ;  /* 0x0000001d1d1da220 */ /* 0x004fe20000400000 */
[----:B------:R-:W-:Y:S02]  /*5df0*/  FSETP.GEU.AND P2, PT, R41, -126, PT ;  /* 0xc2fc00002900780b */ /* 0x000fe40003f4e000 */
[----:B------:R-:W-:-:S03]  /*5e00*/  FMNMX R21, R59, R10, !PT ;  /* 0x0000000a3b157209 */ /* 0x000fc60007800000 */
[----:B------:R-:W-:Y:S01]  /*5e10*/  @!P5 FMUL R40, R40, 0.5 ;  /* 0x3f0000002828d820 */ /* 0x000fe20000400000 */
[----:B------:R-:W2:Y:S01]  /*5e20*/  MUFU.EX2 R32, R32 ;  /* 0x0000002000207308 */ /* 0x000ea20000000800 */
[----:B---3--:R-:W-:Y:S01]  /*5e30*/  @!P6 FMUL R28, R28, R28 ;  /* 0x0000001c1c1ce220 */ /* 0x008fe20000400000 */
[----:B------:R-:W-:Y:S01]  /*5e40*/  FSETP.GEU.AND P6, PT, R44, -126, PT ;  /* 0xc2fc00002c00780b */ /* 0x000fe20003fce000 */
[--C-:B-1----:R-:W-:Y:S01]  /*5e50*/  FFMA R36, R45, UR7, -R20.reuse ;  /* 0x000000072d247c23 */ /* 0x102fe20008000814 */
[----:B------:R-:W-:Y:S01]  /*5e60*/  FMNMX R10, R62, R21, !PT ;  /* 0x000000153e0a7209 */ /* 0x000fe20007800000 */
[--C-:B------:R-:W-:Y:S01]  /*5e70*/  FFMA R45, R60, UR7, -R20.reuse ;  /* 0x000000073c2d7c23 */ /* 0x100fe20008000814 */
[--C-:B------:R-:W-:Y:S01]  /*5e80*/  FFMA R60, R68, UR7, -R20.reuse ;  /* 0x00000007443c7c23 */ /* 0x100fe20008000814 */
[----:B------:R-:W-:Y:S01]  /*5e90*/  @!P2 FMUL R41, R41, 0.5 ;  /* 0x3f0000002929a820 */ /* 0x000fe20000400000 */
[----:B------:R1:W3:Y:S01]  /*5ea0*/  MUFU.EX2 R206, R40 ;  /* 0x0000002800ce7308 */ /* 0x0002e20000000800 */
[----:B----4-:R-:W-:Y:S01]  /*5eb0*/  @!P3 FMUL R207, R207, R207 ;  /* 0x000000cfcfcfb220 */ /* 0x010fe20000400000 */
[----:B------:R-:W-:Y:S01]  /*5ec0*/  FSETP.GEU.AND P3, PT, R36, -126, PT ;  /* 0xc2fc00002400780b */ /* 0x000fe20003f6e000 */
[----:B------:R-:W-:Y:S01]  /*5ed0*/  FFMA R68, R84, UR7, -R20 ;  /* 0x0000000754447c23 */ /* 0x000fe20008000814 */
[----:B------:R-:W-:-:S03]  /*5ee0*/  FMNMX R21, R63, R10, !PT ;  /* 0x0000000a3f157209 */ /* 0x000fc60007800000 */
[----:B------:R-:W-:Y:S01]  /*5ef0*/  @!P6 FMUL R44, R44, 0.5 ;  /* 0x3f0000002c2ce820 */ /* 0x000fe20000400000 */
[----:B------:R4:W5:Y:S01]  /*5f00*/  MUFU.EX2 R33, R41 ;  /* 0x0000002900217308 */ /* 0x0009620000000800 */
[--C-:B-1----:R-:W-:Y:S01]  /*5f10*/  FFMA R40, R53, UR7, -R20.reuse ;  /* 0x0000000735287c23 */ /* 0x102fe20008000814 */
[----:B--2---:R-:W-:Y:S01]  /*5f20*/  @!P4 FMUL R32, R32, R32 ;  /* 0x000000202020c220 */ /* 0x004fe20000400000 */
[----:B------:R-:W-:Y:S01]  /*5f30*/  FSETP.GEU.AND P4, PT, R48, -126, PT ;  /* 0xc2fc00003000780b */ /* 0x000fe20003f8e000 */
[--C-:B------:R-:W-:Y:S01]  /*5f40*/  FFMA R53, R73, UR7, -R20.reuse ;  /* 0x0000000749357c23 */ /* 0x100fe20008000814 */
[----:B------:R-:W-:Y:S02]  /*5f50*/  FMNMX R10, R66, R21, !PT ;  /* 0x00000015420a7209 */ /* 0x000fe40007800000 */
[----:B------:R-:W-:Y:S01]  /*5f60*/  @!P3 FMUL R36, R36, 0.5 ;  /* 0x3f0000002424b820 */ /* 0x000fe20000400000 */
[----:B------:R1:W2:Y:S01]  /*5f70*/  MUFU.EX2 R205, R44 ;  /* 0x0000002c00cd7308 */ /* 0x0002a20000000800 */
[----:B---3--:R-:W-:Y:S01]  /*5f80*/  @!P5 FMUL R206, R206, R206 ;  /* 0x000000cececed220 */ /* 0x008fe20000400000 */
[----:B------:R-:W-:Y:S01]  /*5f90*/  FSETP.GEU.AND P5, PT, R37, -126, PT ;  /* 0xc2fc00002500780b */ /* 0x000fe20003fae000 */
[--C-:B----4-:R-:W-:Y:S01]  /*5fa0*/  FFMA R41, R56, UR7, -R20.reuse ;  /* 0x0000000738297c23 */ /* 0x110fe20008000814 */
[----:B------:R-:W-:Y:S01]  /*5fb0*/  FMNMX R21, R67, R10, !PT ;  /* 0x0000000a43157209 */ /* 0x000fe20007800000 */
[----:B------:R-:W-:-:S03]  /*5fc0*/  FFMA R56, R77, UR7, -R20 ;  /* 0x000000074d387c23 */ /* 0x000fc60008000814 */
[----:B------:R-:W3:Y:S01]  /*5fd0*/  MUFU.EX2 R36, R36 ;  /* 0x0000002400247308 */ /* 0x000ee20000000800 */
[----:B------:R-:W-:Y:S01]  /*5fe0*/  FMNMX R10, R70, R21, !PT ;  /* 0x00000015460a7209 */ /* 0x000fe20007800000 */
[----:B------:R-:W-:Y:S01]  /*5ff0*/  @!P4 FMUL R48, R48, 0.5 ;  /* 0x3f0000003030c820 */ /* 0x000fe20000400000 */
[----:B-----5:R-:W-:Y:S01]  /*6000*/  @!P2 FMUL R33, R33, R33 ;  /* 0x000000212121a220 */ /* 0x020fe20000400000 */
[----:B------:R-:W-:Y:S01]  /*6010*/  FSETP.GEU.AND P2, PT, R52, -126, PT ;  /* 0xc2fc00003400780b */ /* 0x000fe20003f4e000 */
[----:B-1----:R-:W-:Y:S01]  /*6020*/  FFMA R44, R64, UR7, -R20 ;  /* 0x00000007402c7c23 */ /* 0x002fe20008000814 */
[----:B------:R-:W-:Y:S01]  /*6030*/  FMNMX R21, R71, R10, !PT ;  /* 0x0000000a47157209 */ /* 0x000fe20007800000 */
[----:B------:R-:W-:Y:S01]  /*6040*/  @!P5 FMUL R37, R37, 0.5 ;  /* 0x3f0000002525d820 */ /* 0x000fe20000400000 */
[----:B------:R1:W4:Y:S01]  /*6050*/  MUFU.EX2 R204, R48 ;  /* 0x0000003000cc7308 */ /* 0x0003220000000800 */
[----:B--2---:R-:W-:Y:S01]  /*6060*/  @!P6 FMUL R205, R205, R205 ;  /* 0x000000cdcdcde220 */ /* 0x004fe20000400000 */
[----:B------:R-:W-:-:S02]  /*6070*/  FSETP.GEU.AND P6, PT, R40, -126, PT ;  /* 0xc2fc00002800780b */ /* 0x000fc40003fce000 */
[----:B------:R-:W-:-:S04]  /*6080*/  FMNMX R10, R74, R21, !PT ;  /* 0x000000154a0a7209 */ /* 0x000fc80007800000 */
[----:B------:R-:W2:Y:S01]  /*6090*/  MUFU.EX2 R37, R37 ;  /* 0x0000002500257308 */ /* 0x000ea20000000800 */
[----:B---3--:R-:W-:Y:S01]  /*60a0*/  @!P3 FMUL R36, R36, R36 ;  /* 0x000000242424b220 */ /* 0x008fe20000400000 */
[----:B------:R-:W-:Y:S01]  /*60b0*/  FSETP.GEU.AND P3, PT, R41, -126, PT ;  /* 0xc2fc00002900780b */ /* 0x000fe20003f6e000 */
[----:B------:R-:W-:Y:S01]  /*60c0*/  @!P2 FMUL R52, R52, 0.5 ;  /* 0x3f0000003434a820 */ /* 0x000fe20000400000 */
[----:B------:R-:W-:Y:S01]  /*60d0*/  FMNMX R21, R75, R10, !PT ;  /* 0x0000000a4b157209 */ /* 0x000fe20007800000 */
[----:B-1----:R-:W-:Y:S02]  /*60e0*/  FFMA R48, R72, UR7, -R20 ;  /* 0x0000000748307c23 */ /* 0x002fe40008000814 */
[----:B------:R-:W-:Y:S01]  /*60f0*/  @!P6 FMUL R40, R40, 0.5 ;  /* 0x3f0000002828e820 */ /* 0x000fe20000400000 */
[----:B------:R-:W-:Y:S01]  /*6100*/  FMNMX R10, R78, R21, !PT ;  /* 0x000000154e0a7209 */ /* 0x000fe20007800000 */
[----:B----4-:R-:W-:Y:S01]  /*6110*/  @!P4 FMUL R204, R204, R204 ;  /* 0x000000ccccccc220 */ /* 0x010fe20000400000 */
[----:B------:R-:W-:Y:S01]  /*6120*/  FSETP.GEU.AND P4, PT, R57, -126, PT ;  /* 0xc2fc00003900780b */ /* 0x000fe20003f8e000 */
[----:B------:R-:W1:Y:S01]  /*6130*/  MUFU.EX2 R203, R52 ;  /* 0x0000003400cb7308 */ /* 0x000e620000000800 */
[----:B------:R-:W-:-:S03]  /*6140*/  FMNMX R21, R79, R10, !PT ;  /* 0x0000000a4f157209 */ /* 0x000fc60007800000 */
[----:B------:R-:W-:Y:S01]  /*6150*/  @!P3 FMUL R41, R41, 0.5 ;  /* 0x3f0000002929b820 */ /* 0x000fe20000400000 */
[----:B------:R-:W-:Y:S01]  /*6160*/  FMNMX R10, R82, R21, !PT ;  /* 0x00000015520a7209 */ /* 0x000fe20007800000 */
[----:B--2---:R-:W-:Y:S01]  /*6170*/  @!P5 FMUL R37, R37, R37 ;  /* 0x000000252525d220 */ /* 0x004fe20000400000 */
[----:B------:R-:W-:Y:S01]  /*6180*/  FSETP.GEU.AND P5, PT, R45, -126, PT ;  /* 0xc2fc00002d00780b */ /* 0x000fe20003fae000 */
[----:B------:R-:W2:Y:S01]  /*6190*/  MUFU.EX2 R40, R40 ;  /* 0x0000002800287308 */ /* 0x000ea20000000800 */
[----:B------:R-:W-:-:S03]  /*61a0*/  FMNMX R21, R83, R10, !PT ;  /* 0x0000000a53157209 */ /* 0x000fc60007800000 */
[----:B------:R-:W-:Y:S01]  /*61b0*/  @!P4 FMUL R57, R57, 0.5 ;  /* 0x3f0000003939c820 */ /* 0x000fe20000400000 */
[----:B------:R-:W-:-:S03]  /*61c0*/  FMNMX R10, R86, R21, !PT ;  /* 0x00000015560a7209 */ /* 0x000fc60007800000 */
[----:B------:R-:W3:Y:S01]  /*61d0*/  MUFU.EX2 R41, R41 ;  /* 0x0000002900297308 */ /* 0x000ee20000000800 */
[----:B------:R-:W-:Y:S01]  /*61e0*/  FMNMX R21, R87, R10, !PT ;  /* 0x0000000a57157209 */ /* 0x000fe20007800000 */
[----:B------:R-:W-:Y:S01]  /*61f0*/  FFMA R10, R65, UR7, -R20 ;  /* 0x00000007410a7c23 */ /* 0x000fe20008000814 */
[----:B-1----:R-:W-:Y:S01]  /*6200*/  @!P2 FMUL R203, R203, R203 ;  /* 0x000000cbcbcba220 */ /* 0x002fe20000400000 */
[----:B------:R-:W-:Y:S01]  /*6210*/  @!P5 FMUL R45, R45, 0.5 ;  /* 0x3f0000002d2dd820 */ /* 0x000fe20000400000 */
[----:B------:R-:W-:Y:S01]  /*6220*/  FSETP.GEU.AND P2, PT, R61, -126, PT ;  /* 0xc2fc00003d00780b */ /* 0x000fe20003f4e000 */
[----:B------:R-:W1:Y:S02]  /*6230*/  SHFL.BFLY PT, R52, R21, 0x1, 0x1f ;  /* 0x0c201f0015347f89 */ /* 0x000e6400000e0000 */
[----:B------:R-:W4:Y:S01]  /*6240*/  MUFU.EX2 R64, R57 ;  /* 0x0000003900407308 */ /* 0x000f220000000800 */
[----:B--2---:R-:W-:Y:S01]  /*6250*/  @!P6 FMUL R40, R40, R40 ;  /* 0x000000282828e220 */ /* 0x004fe20000400000 */
[----:B------:R-:W-:-:S06]  /*6260*/  FSETP.GEU.AND P6, PT, R44, -126, PT ;  /* 0xc2fc00002c00780b */ /* 0x000fcc0003fce000 */
[----:B------:R-:W2:Y:S01]  /*6270*/  MUFU.EX2 R45, R45 ;  /* 0x0000002d002d7308 */ /* 0x000ea20000000800 */
[----:B---3--:R-:W-:Y:S01]  /*6280*/  @!P3 FMUL R41, R41, R41 ;  /* 0x000000292929b220 */ /* 0x008fe20000400000 */
[----:B------:R-:W-:Y:S01]  /*6290*/  FSETP.GEU.AND P3, PT, R10, -126, PT ;  /* 0xc2fc00000a00780b */ /* 0x000fe20003f6e000 */
[----:B------:R-:W-:-:S04]  /*62a0*/  @!P2 FMUL R61, R61, 0.5 ;  /* 0x3f0000003d3da820 */ /* 0x000fc80000400000 */
[----:B------:R-:W-:Y:S01]  /*62b0*/  @!P6 FMUL R44, R44, 0.5 ;  /* 0x3f0000002c2ce820 */ /* 0x000fe20000400000 */
[----:B------:R3:W5:Y:S01]  /*62c0*/  MUFU.EX2 R65, R61 ;  /* 0x0000003d00417308 */ /* 0x0007620000000800 */
[----:B----4-:R-:W-:Y:S01]  /*62d0*/  @!P4 FMUL R64, R64, R64 ;  /* 0x000000404040c220 */ /* 0x010fe20000400000 */
[----:B------:R-:W-:Y:S02]  /*62e0*/  FSETP.GEU.AND P4, PT, R60, -126, PT ;  /* 0xc2fc00003c00780b */ /* 0x000fe40003f8e000 */
[----:B-1----:R-:W-:-:S03]  /*62f0*/  FMNMX R57, R21, R52, !PT ;  /* 0x0000003415397209 */ /* 0x002fc60007800000 */
[----:B------:R-:W-:Y:S01]  /*6300*/  @!P3 FMUL R10, R10, 0.5 ;  /* 0x3f0000000a0ab820 */ /* 0x000fe20000400000 */
[----:B------:R-:W1:Y:S01]  /*6310*/  MUFU.EX2 R44, R44 ;  /* 0x0000002c002c7308 */ /* 0x000e620000000800 */
[----:B--2---:R-:W-:Y:S01]  /*6320*/  @!P5 FMUL R45, R45, R45 ;  /* 0x0000002d2d2dd220 */ /* 0x004fe20000400000 */
[----:B------:R-:W-:Y:S01]  /*6330*/  FSETP.GEU.AND P5, PT, R49, -126, PT ;  /* 0xc2fc00003100780b */ /* 0x000fe20003fae000 */
[--C-:B------:R-:W-:Y:S01]  /*6340*/  FFMA R21, R76, UR7, -R20.reuse ;  /* 0x000000074c157c23 */ /* 0x100fe20008000814 */
[--C-:B------:R-:W-:Y:S01]  /*6350*/  FFMA R52, R80, UR7, -R20.reuse ;  /* 0x0000000750347c23 */ /* 0x100fe20008000814 */
[----:B---3--:R-:W-:Y:S01]  /*6360*/  FFMA R61, R85, UR7, -R20 ;  /* 0x00000007553d7c23 */ /* 0x008fe20008000814 */
[----:B------:R-:W-:Y:S01]  /*6370*/  FMUL R85, R14, UR7 ;  /* 0x000000070e557c20 */ /* 0x000fe20008400000 */
[----:B------:R-:W-:Y:S01]  /*6380*/  @!P4 FMUL R60, R60, 0.5 ;  /* 0x3f0000003c3cc820 */ /* 0x000fe20000400000 */
[----:B------:R2:W3:Y:S01]  /*6390*/  MUFU.EX2 R69, R10 ;  /* 0x0000000a00457308 */ /* 0x0004e20000000800 */
[----:B-----5:R-:W-:Y:S01]  /*63a0*/  @!P2 FMUL R65, R65, R65 ;  /* 0x000000414141a220 */ /* 0x020fe20000400000 */
[----:B------:R-:W-:-:S05]  /*63b0*/  FSETP.GEU.AND P2, PT, R48, -126, PT ;  /* 0xc2fc00003000780b */ /* 0x000fca0003f4e000 */
[----:B------:R-:W-:Y:S01]  /*63c0*/  @!P5 FMUL R49, R49, 0.5 ;  /* 0x3f0000003131d820 */ /* 0x000fe20000400000 */
[----:B------:R-:W4:Y:S01]  /*63d0*/  MUFU.EX2 R60, R60 ;  /* 0x0000003c003c7308 */ /* 0x000f220000000800 */
[----:B-1----:R-:W-:Y:S01]  /*63e0*/  @!P6 FMUL R44, R44, R44 ;  /* 0x0000002c2c2ce220 */ /* 0x002fe20000400000 */
[----:B------:R-:W-:Y:S01]  /*63f0*/  FSETP.GEU.AND P6, PT, R53, -126, PT ;  /* 0xc2fc00003500780b */ /* 0x000fe20003fce000 */
[----:B--2---:R-:W1:Y:S04]  /*6400*/  SHFL.BFLY PT, R10, R57, 0x2, 0x1f ;  /* 0x0c401f00390a7f89 */ /* 0x004e6800000e0000 */
[----:B------:R-:W-:Y:S01]  /*6410*/  @!P2 FMUL R48, R48, 0.5 ;  /* 0x3f0000003030a820 */ /* 0x000fe20000400000 */
[----:B------:R-:W2:Y:S01]  /*6420*/  MUFU.EX2 R49, R49 ;  /* 0x0000003100317308 */ /* 0x000ea20000000800 */
[----:B---3--:R-:W-:Y:S01]  /*6430*/  @!P3 FMUL R69, R69, R69 ;  /* 0x000000454545b220 */ /* 0x008fe20000400000 */
[----:B------:R-:W-:-:S05]  /*6440*/  FSETP.GEU.AND P3, PT, R21, -126, PT ;  /* 0xc2fc00001500780b */ /* 0x000fca0003f6e000 */
[----:B------:R-:W-:Y:S01]  /*6450*/  @!P6 FMUL R53, R53, 0.5 ;  /* 0x3f0000003535e820 */ /* 0x000fe20000400000 */
[----:B------:R-:W3:Y:S01]  /*6460*/  MUFU.EX2 R48, R48 ;  /* 0x0000003000307308 */ /* 0x000ee20000000800 */
[----:B----4-:R-:W-:Y:S01]  /*6470*/  @!P4 FMUL R60, R60, R60 ;  /* 0x0000003c3c3cc220 */ /* 0x010fe20000400000 */
[----:B------:R-:W-:-:S05]  /*6480*/  FSETP.GEU.AND P4, PT, R56, -126, PT ;  /* 0xc2fc00003800780b */ /* 0x000fca0003f8e000 */
[----:B------:R-:W-:Y:S01]  /*6490*/  @!P3 FMUL R21, R21, 0.5 ;  /* 0x3f0000001515b820 */ /* 0x000fe20000400000 */
[----:B------:R-:W4:Y:S01]  /*64a0*/  MUFU.EX2 R53, R53 ;  /* 0x0000003500357308 */ /* 0x000f220000000800 */
[----:B--2---:R-:W-:Y:S01]  /*64b0*/  @!P5 FMUL R49, R49, R49 ;  /* 0x000000313131d220 */ /* 0x004fe20000400000 */
[----:B------:R-:W-:Y:S02]  /*64c0*/  FSETP.GEU.AND P5, PT, R52, -126, PT ;  /* 0xc2fc00003400780b */ /* 0x000fe40003fae000 */
[----:B-1----:R-:W-:Y:S01]  /*64d0*/  FMNMX R10, R57, R10, !PT ;  /* 0x0000000a390a7209 */ /* 0x002fe20007800000 */
[----:B------:R-:W-:Y:S02]  /*64e0*/  FFMA R57, R81, UR7, -R20 ;  /* 0x0000000751397c23 */ /* 0x000fe40008000814 */
[----:B------:R-:W-:Y:S01]  /*64f0*/  @!P4 FMUL R56, R56, 0.5 ;  /* 0x3f0000003838c820 */ /* 0x000fe20000400000 */
[----:B------:R-:W1:Y:S01]  /*6500*/  MUFU.EX2 R21, R21 ;  /* 0x0000001500157308 */ /* 0x000e620000000800 */
[----:B---3--:R-:W-:Y:S01]  /*6510*/  @!P2 FMUL R48, R48, R48 ;  /* 0x000000303030a220 */ /* 0x008fe20000400000 */
[----:B------:R-:W-:-:S03]  /*6520*/  FSETP.NEU.AND P2, PT, R10, -INF , PT ;  /* 0xff8000000a00780b */ /* 0x000fc60003f4d000 */
[----:B------:R-:W-:Y:S01]  /*6530*/  FADD R13, R206, R48 ;  /* 0x00000030ce0d7221 */ /* 0x000fe20000000000 */
[----:B------:R-:W-:Y:S01]  /*6540*/  FSEL R84, R10, RZ, P2 ;  /* 0x000000ff0a547208 */ /* 0x000fe20001000000 */
[----:B------:R-:W-:Y:S01]  /*6550*/  @!P5 FMUL R52, R52, 0.5 ;  /* 0x3f0000003434d820 */ /* 0x000fe20000400000 */
[----:B------:R-:W2:Y:S01]  /*6560*/  MUFU.EX2 R56, R56 ;  /* 0x0000003800387308 */ /* 0x000ea20000000800 */
[----:B----4-:R-:W-:Y:S01]  /*6570*/  @!P6 FMUL R53, R53, R53 ;  /* 0x000000353535e220 */ /* 0x010fe20000400000 */
[----:B------:R-:W-:Y:S01]  /*6580*/  FSETP.GEU.AND P6, PT, R57, -126, PT ;  /* 0xc2fc00003900780b */ /* 0x000fe20003fce000 */
[----:B------:R-:W-:Y:S01]  /*6590*/  FMUL R80, R84, UR7 ;  /* 0x0000000754507c20 */ /* 0x000fe20008400000 */
[----:B------:R-:W-:Y:S01]  /*65a0*/  FSETP.GEU.AND P2, PT, R68, -126, PT ;  /* 0xc2fc00004400780b */ /* 0x000fe20003f4e000 */
[----:B------:R-:W-:Y:S01]  /*65b0*/  FADD R84, -R84, R15 ;  /* 0x0000000f54547221 */ /* 0x000fe20000000100 */
[----:B------:R-:W-:Y:S01]  /*65c0*/  F2FP.F16.F32.PACK_AB R48, R53, R48 ;  /* 0x000000303530723e */ /* 0x000fe200000000ff */
[--C-:B------:R-:W-:Y:S01]  /*65d0*/  FFMA R26, R26, UR7, -R80.reuse ;  /* 0x000000071a1a7c23 */ /* 0x100fe20008000850 */
[----:B------:R-:W3:Y:S01]  /*65e0*/  MUFU.EX2 R52, R52 ;  /* 0x0000003400347308 */ /* 0x000ee20000000800 */
[----:B-1----:R-:W-:Y:S01]  /*65f0*/  @!P3 FMUL R21, R21, R21 ;  /* 0x000000151515b220 */ /* 0x002fe20000400000 */
[----:B------:R-:W-:Y:S01]  /*6600*/  FSETP.GEU.AND P3, PT, R61, -126, PT ;  /* 0xc2fc00003d00780b */ /* 0x000fe20003f6e000 */
[--C-:B------:R-:W-:Y:S01]  /*6610*/  FFMA R72, R27, UR7, -R80.reuse ;  /* 0x000000071b487c23 */ /* 0x100fe20008000850 */
[--C-:B------:R-:W-:Y:S01]  /*6620*/  FFMA R73, R30, UR7, -R80.reuse ;  /* 0x000000071e497c23 */ /* 0x100fe20008000850 */
[--C-:B------:R-:W-:Y:S01]  /*6630*/  FFMA R34, R34, UR7, -R80.reuse ;  /* 0x0000000722227c23 */ /* 0x100fe20008000850 */
[--C-:B------:R-:W-:Y:S01]  /*6640*/  FFMA R35, R35, UR7, -R80.reuse ;  /* 0x0000000723237c23 */ /* 0x100fe20008000850 */
[----:B------:R-:W-:Y:S01]  /*6650*/  @!P6 FMUL R57, R57, 0.5 ;  /* 0x3f0000003939e820 */ /* 0x000fe20000400000 */
[--C-:B------:R-:W-:Y:S01]  /*6660*/  FFMA R31, R31, UR7, -R80.reuse ;  /* 0x000000071f1f7c23 */ /* 0x100fe20008000850 */
[----:B--2---:R-:W-:Y:S01]  /*6670*/  @!P4 FMUL R56, R56, R56 ;  /* 0x000000383838c220 */ /* 0x004fe20000400000 */
[----:B------:R-:W-:Y:S01]  /*6680*/  FSETP.GEU.AND P4, PT, R26, -126, PT ;  /* 0xc2fc00001a00780b */ /* 0x000fe20003f8e000 */
[----:B------:R-:W-:Y:S01]  /*6690*/  @!P2 FMUL R68, R68, 0.5 ;  /* 0x3f0000004444a820 */ /* 0x000fe20000400000 */
[--C-:B------:R-:W-:Y:S01]  /*66a0*/  FFMA R38, R38, UR7, -R80.reuse ;  /* 0x0000000726267c23 */ /* 0x100fe20008000850 */
[----:B------:R-:W1:Y:S01]  /*66b0*/  MUFU.EX2 R57, R57 ;  /* 0x0000003900397308 */ /* 0x000e620000000800 */
[--C-:B------:R-:W-:Y:S01]  /*66c0*/  FFMA R39, R39, UR7, -R80.reuse ;  /* 0x0000000727277c23 */ /* 0x100fe20008000850 */
[----:B------:R-:W-:Y:S01]  /*66d0*/  @!P3 FMUL R61, R61, 0.5 ;  /* 0x3f0000003d3db820 */ /* 0x000fe20000400000 */
[--C-:B------:R-:W-:Y:S01]  /*66e0*/  FFMA R43, R43, UR7, -R80.reuse ;  /* 0x000000072b2b7c23 */ /* 0x100fe20008000850 */
[----:B---3--:R-:W-:Y:S01]  /*66f0*/  @!P5 FMUL R52, R52, R52 ;  /* 0x000000343434d220 */ /* 0x008fe20000400000 */
[----:B------:R-:W-:Y:S01]  /*6700*/  FSETP.GEU.AND P5, PT, R72, -126, PT ;  /* 0xc2fc00004800780b */ /* 0x000fe20003fae000 */
[--C-:B------:R-:W-:Y:S01]  /*6710*/  FFMA R47, R47, UR7, -R80.reuse ;  /* 0x000000072f2f7c23 */ /* 0x100fe20008000850 */
[--C-:B------:R-:W-:Y:S01]  /*6720*/  FFMA R42, R42, UR7, -R80.reuse ;  /* 0x000000072a2a7c23 */ /* 0x100fe20008000850 */
[----:B------:R-:W2:Y:S01]  /*6730*/  MUFU.EX2 R61, R61 ;  /* 0x0000003d003d7308 */ /* 0x000ea20000000800 */
[--C-:B------:R-:W-:Y:S01]  /*6740*/  FFMA R51, R51, UR7, -R80.reuse ;  /* 0x0000000733337c23 */ /* 0x100fe20008000850 */
[----:B------:R-:W-:Y:S01]  /*6750*/  @!P4 FMUL R26, R26, 0.5 ;  /* 0x3f0000001a1ac820 */ /* 0x000fe20000400000 */
[--C-:B------:R-:W-:Y:S01]  /*6760*/  FFMA R82, R82, UR7, -R80.reuse ;  /* 0x0000000752527c23 */ /* 0x100fe20008000850 */
[--C-:B------:R-:W-:Y:S01]  /*6770*/  FFMA R83, R83, UR7, -R80.reuse ;  /* 0x0000000753537c23 */ /* 0x100fe20008000850 */
[--C-:B------:R-:W-:Y:S01]  /*6780*/  FFMA R210, R86, UR7, -R80.reuse ;  /* 0x0000000756d27c23 */ /* 0x100fe20008000850 */
[----:B------:R-:W-:-:S02]  /*6790*/  FFMA R87, R87, UR7, -R80 ;  /* 0x0000000757577c23 */ /* 0x000fc40008000850 */
[----:B------:R3:W4:Y:S01]  /*67a0*/  MUFU.EX2 R27, R26 ;  /* 0x0000001a001b7308 */ /* 0x0007220000000800 */
[----:B-1----:R-:W-:Y:S01]  /*67b0*/  @!P6 FMUL R57, R57, R57 ;  /* 0x000000393939e220 */ /* 0x002fe20000400000 */
[----:B------:R-:W-:Y:S01]  /*67c0*/  FSETP.GEU.AND P6, PT, R73, -126, PT ;  /* 0xc2fc00004900780b */ /* 0x000fe20003fce000 */
[----:B------:R-:W-:-:S05]  /*67d0*/  @!P5 FMUL R72, R72, 0.5 ;  /* 0x3f0000004848d820 */ /* 0x000fca0000400000 */
[----:B------:R-:W1:Y:S01]  /*67e0*/  MUFU.EX2 R20, R68 ;  /* 0x0000004400147308 */ /* 0x000e620000000800 */
[----:B--2---:R-:W-:Y:S01]  /*67f0*/  @!P3 FMUL R61, R61, R61 ;  /* 0x0000003d3d3db220 */ /* 0x004fe20000400000 */
[----:B------:R-:W-:Y:S01]  /*6800*/  FSETP.GEU.AND P3, PT, R34, -126, PT ;  /* 0xc2fc00002200780b */ /* 0x000fe20003f6e000 */
[----:B---3--:R-:W-:Y:S02]  /*6810*/  FADD R26, R25, R41 ;  /* 0x00000029191a7221 */ /* 0x008fe40000000000 */
[----:B------:R-:W-:Y:S02]  /*6820*/  FADD R86, R40, R61 ;  /* 0x0000003d28567221 */ /* 0x000fe40000000000 */
[----:B------:R-:W-:Y:S01]  /*6830*/  @!P6 FMUL R73, R73, 0.5 ;  /* 0x3f0000004949e820 */ /* 0x000fe20000400000 */
[----:B------:R-:W2:Y:S01]  /*6840*/  MUFU.EX2 R30, R72 ;  /* 0x00000048001e7308 */ /* 0x000ea20000000800 */
[----:B----4-:R-:W-:Y:S01]  /*6850*/  @!P4 FMUL R27, R27, R27 ;  /* 0x0000001b1b1bc220 */ /* 0x010fe20000400000 */
[----:B------:R-:W-:Y:S01]  /*6860*/  FSETP.GEU.AND P4, PT, R35, -126, PT ;  /* 0xc2fc00002300780b */ /* 0x000fe20003f8e000 */
[----:B------:R-:W-:Y:S01]  /*6870*/  FADD R26, R26, R13 ;  /* 0x0000000d1a1a7221 */ /* 0x000fe20000000000 */
[----:B------:R-:W-:-:S03]  /*6880*/  FADD R13, R37, R57 ;  /* 0x00000039250d7221 */ /* 0x000fc60000000000 */
        /* <DEDUP_REMOVED lines=9> */
[----:B------:R2:W4:Y:S01]  /*6920*/  MUFU.EX2 R81, R35 ;  /* 0x0000002300517308 */ /* 0x0005220000000800 */
[----:B---3--:R-:W-:Y:S01]  /*6930*/  @!P6 FMUL R68, R68, R68 ;  /* 0x000000444444e220 */ /* 0x008fe20000400000 */
[----:B------:R-:W-:-:S05]  /*6940*/  FSETP.GEU.AND P6, PT, R39, -126, PT ;  /* 0xc2fc00002700780b */ /* 0x000fca0003fce000 */
[----:B------:R-:W-:Y:S01]  /*6950*/  @!P5 FMUL R38, R38, 0.5 ;  /* 0x3f0000002626d820 */ /* 0x000fe20000400000 */
[----:B------:R-:W3:Y:S01]  /*6960*/  MUFU.EX2 R77, R31 ;  /* 0x0000001f004d7308 */ /* 0x000ee20000000800 */
[----:B-1----:R-:W-:Y:S01]  /*6970*/  @!P3 FMUL R34, R34, R34 ;  /* 0x000000222222b220 */ /* 0x002fe20000400000 */
[----:B------:R-:W-:Y:S01]  /*6980*/  FSETP.GEU.AND P3, PT, R43, -126, PT ;  /* 0xc2fc00002b00780b */ /* 0x000fe20003f6e000 */
[----:B--2---:R-:W-:-:S04]  /*6990*/  FFMA R35, R46, UR7, -R80 ;  /* 0x000000072e237c23 */ /* 0x004fc80008000850 */
[----:B------:R-:W-:Y:S01]  /*69a0*/  @!P6 FMUL R39, R39, 0.5 ;  /* 0x3f0000002727e820 */ /* 0x000fe20000400000 */
[----:B------:R1:W2:Y:S01]  /*69b0*/  MUFU.EX2 R31, R38 ;  /* 0x00000026001f7308 */ /* 0x0002a20000000800 */
[----:B----4-:R-:W-:Y:S01]  /*69c0*/  @!P4 FMUL R81, R81, R81 ;  /* 0x000000515151c220 */ /* 0x010fe20000400000 */
[----:B------:R-:W-:-:S05]  /*69d0*/  FSETP.GEU.AND P4, PT, R35, -126, PT ;  /* 0xc2fc00002300780b */ /* 0x000fca0003f8e000 */
[----:B------:R-:W-:Y:S01]  /*69e0*/  @!P3 FMUL R43, R43, 0.5 ;  /* 0x3f0000002b2bb820 */ /* 0x000fe20000400000 */
[----:B------:R4:W5:Y:S01]  /*69f0*/  MUFU.EX2 R72, R39 ;  /* 0x0000002700487308 */ /* 0x0009620000000800 */
[--C-:B-1----:R-:W-:Y:S01]  /*6a00*/  FFMA R38, R50, UR7, -R80.reuse ;  /* 0x0000000732267c23 */ /* 0x102fe20008000850 */
[----:B---3--:R-:W-:Y:S01]  /*6a10*/  @!P2 FMUL R77, R77, R77 ;  /* 0x0000004d4d4da220 */ /* 0x008fe20000400000 */
[----:B------:R-:W-:Y:S01]  /*6a20*/  FSETP.GEU.AND P2, PT, R42, -126, PT ;  /* 0xc2fc00002a00780b */ /* 0x000fe20003f4e000 */
[--C-:B------:R-:W-:Y:S01]  /*6a30*/  FFMA R50, R74, UR7, -R80.reuse ;  /* 0x000000074a327c23 */ /* 0x100fe20008000850 */
[--C-:B------:R-:W-:Y:S01]  /*6a40*/  FFMA R74, R78, UR7, -R80.reuse ;  /* 0x000000074e4a7c23 */ /* 0x100fe20008000850 */
[----:B------:R-:W-:Y:S01]  /*6a50*/  FADD R78, R28, R69 ;  /* 0x000000451c4e7221 */ /* 0x000fe20000000000 */
[----:B------:R-:W-:Y:S01]  /*6a60*/  @!P4 FMUL R35, R35, 0.5 ;  /* 0x3f0000002323c820 */ /* 0x000fe20000400000 */
[----:B------:R1:W3:Y:S01]  /*6a70*/  MUFU.EX2 R46, R43 ;  /* 0x0000002b002e7308 */ /* 0x0002e20000000800 */
[----:B--2---:R-:W-:Y:S01]  /*6a80*/  @!P5 FMUL R31, R31, R31 ;  /* 0x0000001f1f1fd220 */ /* 0x004fe20000400000 */
[----:B------:R-:W-:Y:S01]  /*6a90*/  FSETP.GEU.AND P5, PT, R47, -126, PT ;  /* 0xc2fc00002f00780b */ /* 0x000fe20003fae000 */
[--C-:B----4-:R-:W-:Y:S01]  /*6aa0*/  FFMA R39, R54, UR7, -R80.reuse ;  /* 0x0000000736277c23 */ /* 0x110fe20008000850 */
[--C-:B------:R-:W-:Y:S01]  /*6ab0*/  FFMA R54, R55, UR7, -R80.reuse ;  /* 0x0000000737367c23 */ /* 0x100fe20008000850 */
[--C-:B------:R-:W-:Y:S01]  /*6ac0*/  FFMA R55, R59, UR7, -R80.reuse ;  /* 0x000000073b377c23 */ /* 0x100fe20008000850 */
[----:B------:R-:W-:Y:S01]  /*6ad0*/  FFMA R59, R75, UR7, -R80 ;  /* 0x000000074b3b7c23 */ /* 0x000fe20008000850 */
[----:B------:R-:W-:Y:S01]  /*6ae0*/  FADD R75, R24, R64 ;  /* 0x00000040184b7221 */ /* 0x000fe20000000000 */
[----:B------:R-:W2:Y:S01]  /*6af0*/  MUFU.EX2 R35, R35 ;  /* 0x0000002300237308 */ /* 0x000ea20000000800 */
[----:B-----5:R-:W-:Y:S01]  /*6b00*/  @!P6 FMUL R72, R72, R72 ;  /* 0x000000484848e220 */ /* 0x020fe20000400000 */
[----:B------:R-:W-:Y:S01]  /*6b10*/  FSETP.GEU.AND P6, PT, R38, -126, PT ;  /* 0xc2fc00002600780b */ /* 0x000fe20003fce000 */
[----:B------:R-:W-:Y:S01]  /*6b20*/  @!P2 FMUL R42, R42, 0.5 ;  /* 0x3f0000002a2aa820 */ /* 0x000fe20000400000 */
[--C-:B-1----:R-:W-:Y:S01]  /*6b30*/  FFMA R43, R62, UR7, -R80.reuse ;  /* 0x000000073e2b7c23 */ /* 0x102fe20008000850 */
[----:B------:R-:W-:Y:S01]  /*6b40*/  FFMA R62, R70, UR7, -R80 ;  /* 0x00000007463e7c23 */ /* 0x000fe20008000850 */
[----:B------:R-:W-:Y:S01]  /*6b50*/  FADD R70, R33, R53 ;  /* 0x0000003521467221 */ /* 0x000fe20000000000 */
[----:B------:R-:W-:Y:S01]  /*6b60*/  @!P5 FMUL R47, R47, 0.5 ;  /* 0x3f0000002f2fd820 */ /* 0x000fe20000400000 */
[----:B------:R1:W4:Y:S01]  /*6b70*/  MUFU.EX2 R73, R42 ;  /* 0x0000002a00497308 */ /* 0x0003220000000800 */
[----:B---3--:R-:W-:Y:S01]  /*6b80*/  @!P3 FMUL R46, R46, R46 ;  /* 0x0000002e2e2eb220 */ /* 0x008fe20000400000 */
[----:B------:R-:W-:Y:S01]  /*6b90*/  FSETP.GEU.AND P3, PT, R39, -126, PT ;  /* 0xc2fc00002700780b */ /* 0x000fe20003f6e000 */
[----:B------:R-:W-:Y:S01]  /*6ba0*/  FADD R75, R75, R70 ;  /* 0x000000464b4b7221 */ /* 0x000fe20000000000 */
[----:B------:R-:W-:Y:S01]  /*6bb0*/  FADD R78, R78, R13 ;  /* 0x0000000d4e4e7221 */ /* 0x000fe20000000000 */
[----:B------:R-:W-:Y:S01]  /*6bc0*/  FADD R13, R203, R20 ;  /* 0x00000014cb0d7221 */ /* 0x000fe20000000000 */
[----:B------:R-:W-:Y:S01]  /*6bd0*/  F2FP.F16.F32.PACK_AB R28, R28, R29 ;  /* 0x0000001d1c1c723e */ /* 0x000fe200000000ff */
[----:B------:R-:W-:Y:S01]  /*6be0*/  @!P6 FMUL R38, R38, 0.5 ;  /* 0x3f0000002626e820 */ /* 0x000fe20000400000 */
[----:B------:R3:W5:Y:S01]  /*6bf0*/  MUFU.EX2 R76, R47 ;  /* 0x0000002f004c7308 */ /* 0x0007620000000800 */
[--C-:B-1----:R-:W-:Y:S01]  /*6c00*/  FFMA R42, R58, UR7, -R80.reuse ;  /* 0x000000073a2a7c23 */ /* 0x102fe20008000850 */
[----:B--2---:R-:W-:Y:S01]  /*6c10*/  @!P4 FMUL R35, R35, R35 ;  /* 0x000000232323c220 */ /* 0x004fe20000400000 */
[----:B------:R-:W-:Y:S01]  /*6c20*/  FSETP.GEU.AND P4, PT, R54, -126, PT ;  /* 0xc2fc00003600780b */ /* 0x000fe20003f8e000 */
[--C-:B------:R-:W-:Y:S01]  /*6c30*/  FFMA R58, R63, UR7, -R80.reuse ;  /* 0x000000073f3a7c23 */ /* 0x100fe20008000850 */
[--C-:B------:R-:W-:Y:S01]  /*6c40*/  FFMA R63, R66, UR7, -R80.reuse ;  /* 0x00000007423f7c23 */ /* 0x100fe20008000850 */
[--C-:B------:R-:W-:Y:S01]  /*6c50*/  FFMA R66, R67, UR7, -R80.reuse ;  /* 0x0000000743427c23 */ /* 0x100fe20008000850 */
[----:B------:R-:W-:Y:S01]  /*6c60*/  @!P3 FMUL R39, R39, 0.5 ;  /* 0x3f0000002727b820 */ /* 0x000fe20000400000 */
[----:B------:R-:W1:Y:S01]  /*6c70*/  MUFU.EX2 R38, R38 ;  /* 0x0000002600267308 */ /* 0x000e620000000800 */
[----:B----4-:R-:W-:Y:S01]  /*6c80*/  @!P2 FMUL R73, R73, R73 ;  /* 0x000000494949a220 */ /* 0x010fe20000400000 */
[----:B------:R-:W-:Y:S01]  /*6c90*/  FSETP.GEU.AND P2, PT, R51, -126, PT ;  /* 0xc2fc00003300780b */ /* 0x000fe20003f4e000 */
[--C-:B---3--:R-:W-:Y:S01]  /*6ca0*/  FFMA R47, R71, UR7, -R80.reuse ;  /* 0x00000007472f7c23 */ /* 0x108fe20008000850 */
[----:B------:R-:W-:Y:S01]  /*6cb0*/  FFMA R67, R79, UR7, -R80 ;  /* 0x000000074f437c23 */ /* 0x000fe20008000850 */
[----:B------:R-:W-:Y:S01]  /*6cc0*/  FADD R71, R29, R44 ;  /* 0x0000002c1d477221 */ /* 0x000fe20000000000 */
[----:B------:R-:W-:Y:S01]  /*6cd0*/  FADD R80, R204, R52 ;  /* 0x00000034cc507221 */ /* 0x000fe20000000000 */
[----:B------:R-:W-:Y:S01]  /*6ce0*/  FADD R79, R209, R45 ;  /* 0x0000002dd14f7221 */ /* 0x000fe20000000000 */
[----:B------:R-:W2:Y:S01]  /*6cf0*/  MUFU.EX2 R39, R39 ;  /* 0x0000002700277308 */ /* 0x000ea20000000800 */
[----:B-----5:R-:W-:Y:S01]  /*6d00*/  @!P5 FMUL R76, R76, R76 ;  /* 0x0000004c4c4cd220 */ /* 0x020fe20000400000 */
[----:B------:R-:W-:Y:S01]  /*6d10*/  FSETP.GEU.AND P5, PT, R42, -126, PT ;  /* 0xc2fc00002a00780b */ /* 0x000fe20003fae000 */
[----:B------:R-:W-:Y:S01]  /*6d20*/  @!P4 FMUL R54, R54, 0.5 ;  /* 0x3f0000003636c820 */ /* 0x000fe20000400000 */
[----:B------:R-:W-:Y:S01]  /*6d30*/  FADD R71, R71, R80 ;  /* 0x0000005047477221 */ /* 0x000fe20000000000 */
[----:B------:R-:W-:Y:S01]  /*6d40*/  FADD R80, R207, R60 ;  /* 0x0000003ccf507221 */ /* 0x000fe20000000000 */
[----:B------:R-:W-:Y:S01]  /*6d50*/  FADD R75, R75, R78 ;  /* 0x0000004e4b4b7221 */ /* 0x000fe20000000000 */
[----:B------:R-:W-:Y:S01]  /*6d60*/  @!P2 FMUL R51, R51, 0.5 ;  /* 0x3f0000003333a820 */ /* 0x000fe20000400000 */
[----:B------:R-:W-:Y:S01]  /*6d70*/  FADD R26, R26, R71 ;  /* 0x000000471a1a7221 */ /* 0x000fe20000000000 */
[----:B-1----:R-:W-:Y:S01]  /*6d80*/  @!P6 FMUL R38, R38, R38 ;  /* 0x000000262626e220 */ /* 0x002fe20000400000 */
[----:B------:R-:W-:Y:S01]  /*6d90*/  FSETP.GEU.AND P6, PT, R55, -126, PT ;  /* 0xc2fc00003700780b */ /* 0x000fe20003fce000 */
[----:B------:R-:W1:Y:S01]  /*6da0*/  MUFU.EX2 R54, R54 ;  /* 0x0000003600367308 */ /* 0x000e620000000800 */
[----:B------:R-:W-:Y:S01]  /*6db0*/  FADD R80, R80, R13 ;  /* 0x0000000d50507221 */ /* 0x000fe20000000000 */
[----:B------:R-:W-:Y:S01]  /*6dc0*/  FADD R13, R36, R56 ;  /* 0x00000038240d7221 */ /* 0x000fe20000000000 */
[----:B------:R-:W-:Y:S01]  /*6dd0*/  F2FP.F16.F32.PACK_AB R29, R81, R34 ;  /* 0x00000022511d723e */ /* 0x000fe200000000ff */
[----:B------:R-:W-:Y:S01]  /*6de0*/  @!P5 FMUL R42, R42, 0.5 ;  /* 0x3f0000002a2ad820 */ /* 0x000fe20000400000 */
[----:B------:R-:W-:Y:S01]  /*6df0*/  SHF.L.U32 R71, R23, 0x1f, RZ ;  /* 0x0000001f17477819 */ /* 0x000fe200000006ff */
[----:B--2---:R-:W-:Y:S01]  /*6e00*/  @!P3 FMUL R39, R39, R39 ;  /* 0x000000272727b220 */ /* 0x004fe20000400000 */
[----:B------:R-:W-:Y:S01]  /*6e10*/  FSETP.GEU.AND P3, PT, R58, -126, PT ;  /* 0xc2fc00003a00780b */ /* 0x000fe20003f6e000 */
[----:B------:R-:W2:Y:S01]  /*6e20*/  MUFU.EX2 R51, R51 ;  /* 0x0000003300337308 */ /* 0x000ea20000000800 */
[----:B------:R-:W-:-:S02]  /*6e30*/  F2FP.F16.F32.PACK_AB R24, R24, R25 ;  /* 0x000000191818723e */ /* 0x000fc400000000ff */
[----:B------:R-:W-:Y:S01]  /*6e40*/  F2FP.F16.F32.PACK_AB R25, R30, R27 ;  /* 0x0000001b1e19723e */ /* 0x000fe200000000ff */
[----:B------:R-:W-:Y:S01]  /*6e50*/  @!P6 FMUL R55, R55, 0.5 ;  /* 0x3f0000003737e820 */ /* 0x000fe20000400000 */
[----:B------:R-:W-:Y:S02]  /*6e60*/  F2FP.F16.F32.PACK_AB R44, R69, R44 ;  /* 0x0000002c452c723e */ /* 0x000fe400000000ff */
[----:B------:R-:W-:Y:S01]  /*6e70*/  F2FP.F16.F32.PACK_AB R52, R57, R52 ;  /* 0x000000343934723e */ /* 0x000fe200000000ff */
[----:B------:R-:W3:Y:S01]  /*6e80*/  MUFU.EX2 R42, R42 ;  /* 0x0000002a002a7308 */ /* 0x000ee20000000800 */
        /* <DEDUP_REMOVED lines=13> */
[----:B------:R-:W-:-:S03]  /*6f60*/  FSETP.GEU.AND P6, PT, R62, -126, PT ;  /* 0xc2fc00003e00780b */ /* 0x000fc60003fce000 */
[----:B------:R-:W-:Y:S01]  /*6f70*/  FADD R211, R30, R55 ;  /* 0x000000371ed37221 */ /* 0x000fe20000000000 */
[----:B------:R-:W-:Y:S01]  /*6f80*/  F2FP.F16.F32.PACK_AB R30, R32, R207 ;  /* 0x000000cf201e723e */ /* 0x000fe200000000ff */
[----:B------:R-:W-:Y:S01]  /*6f90*/  @!P5 FMUL R66, R66, 0.5 ;  /* 0x3f0000004242d820 */ /* 0x000fe20000400000 */
[----:B------:R-:W1:Y:S01]  /*6fa0*/  MUFU.EX2 R43, R43 ;  /* 0x0000002b002b7308 */ /* 0x000e620000000800 */
[----:B--2---:R-:W-:Y:S01]  /*6fb0*/  @!P3 FMUL R58, R58, R58 ;  /* 0x0000003a3a3ab220 */ /* 0x004fe20000400000 */
[----:B------:R-:W-:-:S05]  /*6fc0*/  FSETP.GEU.AND P3, PT, R50, -126, PT ;  /* 0xc2fc00003200780b */ /* 0x000fca0003f6e000 */
[----:B------:R-:W-:Y:S01]  /*6fd0*/  @!P6 FMUL R62, R62, 0.5 ;  /* 0x3f0000003e3ee820 */ /* 0x000fe20000400000 */
[----:B------:R-:W2:Y:S01]  /*6fe0*/  MUFU.EX2 R66, R66 ;  /* 0x0000004200427308 */ /* 0x000ea20000000800 */
[----:B---3--:R-:W-:Y:S01]  /*6ff0*/  @!P4 FMUL R63, R63, R63 ;  /* 0x0000003f3f3fc220 */ /* 0x008fe20000400000 */
[----:B------:R-:W-:-:S03]  /*7000*/  FSETP.GEU.AND P4, PT, R59, -126, PT ;  /* 0xc2fc00003b00780b */ /* 0x000fc60003f8e000 */
[----:B------:R-:W-:Y:S01]  /*7010*/  FADD R212, R34, R63 ;  /* 0x0000003f22d47221 */ /* 0x000fe20000000000 */
[----:B------:R-:W-:Y:S01]  /*7020*/  F2FP.F16.F32.PACK_AB R34, R36, R205 ;  /* 0x000000cd2422723e */ /* 0x000fe200000000ff */
[----:B------:R-:W-:Y:S01]  /*7030*/  @!P3 FMUL R50, R50, 0.5 ;  /* 0x3f0000003232b820 */ /* 0x000fe20000400000 */
[----:B------:R-:W3:Y:S01]  /*7040*/  MUFU.EX2 R62, R62 ;  /* 0x0000003e003e7308 */ /* 0x000ee20000000800 */
[----:B-1----:R-:W-:Y:S01]  /*7050*/  @!P2 FMUL R43, R43, R43 ;  /* 0x0000002b2b2ba220 */ /* 0x002fe20000400000 */
[----:B------:R-:W-:Y:S02]  /*7060*/  FSETP.GEU.AND P2, PT, R47, -126, PT ;  /* 0xc2fc00002f00780b */ /* 0x000fe40003f4e000 */
[----:B------:R-:W-:Y:S02]  /*7070*/  F2FP.F16.F32.PACK_AB R36, R37, R204 ;  /* 0x000000cc2524723e */ /* 0x000fe400000000ff */
        /* <DEDUP_REMOVED lines=13> */
[----:B------:R-:W-:Y:S02]  /*7150*/  FADD R213, R73, R50 ;  /* 0x0000003249d57221 */ /* 0x000fe40000000000 */
[----:B------:R-:W-:Y:S01]  /*7160*/  @!P6 FMUL R82, R82, 0.5 ;  /* 0x3f0000005252e820 */ /* 0x000fe20000400000 */
[----:B------:R-:W1:Y:S01]  /*7170*/  MUFU.EX2 R74, R74 ;  /* 0x0000004a004a7308 */ /* 0x000e620000000800 */
[----:B--2---:R-:W-:Y:S01]  /*7180*/  @!P4 FMUL R59, R59, R59 ;  /* 0x0000003b3b3bc220 */ /* 0x004fe20000400000 */
[----:B------:R-:W-:-:S03]  /*7190*/  FSETP.GEU.AND P4, PT, R67, -126, PT ;  /* 0xc2fc00004300780b */ /* 0x000fc60003f8e000 */
[----:B------:R-:W-:Y:S02]  /*71a0*/  FADD R214, R46, R59 ;  /* 0x0000003b2ed67221 */ /* 0x000fe40000000000 */
[----:B------:R-:W-:Y:S01]  /*71b0*/  @!P3 FMUL R83, R83, 0.5 ;  /* 0x3f0000005353b820 */ /* 0x000fe20000400000 */
[----:B------:R2:W4:Y:S01]  /*71c0*/  MUFU.EX2 R15, R82 ;  /* 0x00000052000f7308 */ /* 0x0005220000000800 */
[----:B---3--:R-:W-:-:S06]  /*71d0*/  @!P2 FMUL R47, R47, R47 ;  /* 0x0000002f2f2fa220 */ /* 0x008fcc0000400000 */
[----:B------:R-:W-:Y:S01]  /*71e0*/  @!P4 FMUL R67, R67, 0.5 ;  /* 0x3f0000004343c820 */ /* 0x000fe20000400000 */
[----:B------:R3:W5:Y:S01]  /*71f0*/  MUFU.EX2 R70, R83 ;  /* 0x0000005300467308 */ /* 0x0007620000000800 */
[----:B-1----:R-:W-:Y:S01]  /*7200*/  @!P5 FMUL R74, R74, R74 ;  /* 0x0000004a4a4ad220 */ /* 0x002fe20000400000 */
[----:B------:R-:W-:Y:S01]  /*7210*/  FSETP.GEU.AND P5, PT, R210, -126, PT ;  /* 0xc2fc0000d200780b */ /* 0x000fe20003fae000 */
[----:B--2---:R-:W-:-:S04]  /*7220*/  FADD R82, R205, R21 ;  /* 0x00000015cd527221 */ /* 0x004fc80000000000 */
[----:B------:R-:W-:Y:S01]  /*7230*/  FADD R79, R79, R82 ;  /* 0x000000524f4f7221 */ /* 0x000fe20000000000 */
[----:B------:R-:W-:Y:S01]  /*7240*/  FADD R82, R208, R65 ;  /* 0x00000041d0527221 */ /* 0x000fe20000000000 */
[----:B----4-:R-:W-:Y:S01]  /*7250*/  @!P6 FMUL R15, R15, R15 ;  /* 0x0000000f0f0fe220 */ /* 0x010fe20000400000 */
[----:B------:R-:W-:Y:S01]  /*7260*/  FSETP.GEU.AND P6, PT, R87, -126, PT ;  /* 0xc2fc00005700780b */ /* 0x000fe20003fce000 */
[----:B---3--:R-:W-:Y:S01]  /*7270*/  FADD R83, R32, R49 ;  /* 0x0000003120537221 */ /* 0x008fe20000000000 */
[----:B------:R-:W-:Y:S01]  /*7280*/  FADD R82, R82, R13 ;  /* 0x0000000d52527221 */ /* 0x000fe20000000000 */
[----:B------:R-:W1:Y:S01]  /*7290*/  MUFU.EX2 R67, R67 ;  /* 0x0000004300437308 */ /* 0x000e620000000800 */
[----:B------:R-:W-:Y:S01]  /*72a0*/  FADD R215, R38, R15 ;  /* 0x0000000f26d77221 */ /* 0x000fe20000000000 */
[----:B------:R-:W-:Y:S01]  /*72b0*/  FADD R83, R83, R86 ;  /* 0x0000005653537221 */ /* 0x000fe20000000000 */
[----:B------:R-:W-:Y:S01]  /*72c0*/  FADD R86, R27, R42 ;  /* 0x0000002a1b567221 */ /* 0x000fe20000000000 */
[----:B------:R-:W-:Y:S01]  /*72d0*/  @!P5 FMUL R210, R210, 0.5 ;  /* 0x3f000000d2d2d820 */ /* 0x000fe20000400000 */
[----:B-----5:R-:W-:Y:S01]  /*72e0*/  @!P3 FMUL R70, R70, R70 ;  /* 0x000000464646b220 */ /* 0x020fe20000400000 */
[----:B------:R-:W-:Y:S01]  /*72f0*/  FSETP.GEU.AND P3, PT, R85, -126, PT ;  /* 0xc2fc00005500780b */ /* 0x000fe20003f6e000 */
[----:B------:R-:W-:Y:S01]  /*7300*/  FADD R216, R86, R213 ;  /* 0x000000d556d87221 */ /* 0x000fe20000000000 */
[----:B------:R-:W-:Y:S01]  /*7310*/  FMUL R86, R84, UR7 ;  /* 0x0000000754567c20 */ /* 0x000fe20008400000 */
[----:B------:R2:W3:Y:S01]  /*7320*/  MUFU.EX2 R14, R210 ;  /* 0x000000d2000e7308 */ /* 0x0004e20000000800 */
[----:B------:R-:W-:Y:S01]  /*7330*/  @!P6 FMUL R87, R87, 0.5 ;  /* 0x3f0000005757e820 */ /* 0x000fe20000400000 */
[----:B------:R-:W-:Y:S01]  /*7340*/  FADD R219, R212, R215 ;  /* 0x000000d7d4db7221 */ /* 0x000fe20000000000 */
[----:B------:R-:W-:Y:S01]  /*7350*/  FADD R215, R211, R214 ;  /* 0x000000d6d3d77221 */ /* 0x000fe20000000000 */
[----:B------:R-:W-:Y:S01]  /*7360*/  FSETP.GEU.AND P2, PT, R86, -126, PT ;  /* 0xc2fc00005600780b */ /* 0x000fe20003f4e000 */
[----:B------:R-:W-:Y:S01]  /*7370*/  FADD R84, R68, R43 ;  /* 0x0000002b44547221 */ /* 0x000fe20000000000 */
[----:B------:R-:W-:Y:S01]  /*7380*/  FADD R211, R35, R74 ;  /* 0x0000004a23d37221 */ /* 0x000fe20000000000 */
[----:B------:R-:W-:Y:S01]  /*7390*/  FADD R213, R51, R70 ;  /* 0x0000004633d57221 */ /* 0x000fe20000000000 */
[----:B------:R4:W5:Y:S01]  /*73a0*/  MUFU.EX2 R13, R87 ;  /* 0x00000057000d7308 */ /* 0x0009620000000800 */
[----:B--2---:R-:W-:Y:S01]  /*73b0*/  FADD R210, R81, R66 ;  /* 0x0000004251d27221 */ /* 0x004fe20000000000 */
[----:B------:R-:W-:Y:S01]  /*73c0*/  @!P3 FMUL R85, R85, 0.5 ;  /* 0x3f0000005555b820 */ /* 0x000fe20000400000 */
[----:B-1----:R-:W-:Y:S01]  /*73d0*/  @!P4 FMUL R67, R67, R67 ;  /* 0x000000434343c220 */ /* 0x002fe20000400000 */
[----:B------:R-:W-:Y:S01]  /*73e0*/  FADD R217, R84, R211 ;  /* 0x000000d354d97221 */ /* 0x000fe20000000000 */
[----:B------:R-:W-:Y:S01]  /*73f0*/  FADD R218, R210, R213 ;  /* 0x000000d5d2da7221 */ /* 0x000fe20000000000 */
[----:B------:R-:W-:Y:S01]  /*7400*/  FADD R210, R31, R62 ;  /* 0x0000003e1fd27221 */ /* 0x000fe20000000000 */
[----:B------:R-:W-:Y:S01]  /*7410*/  FADD R212, R76, R67 ;  /* 0x000000434cd47221 */ /* 0x000fe20000000000 */
[----:B------:R-:W1:Y:S01]  /*7420*/  MUFU.EX2 R84, R85 ;  /* 0x0000005500547308 */ /* 0x000e620000000800 */
[----:B------:R-:W-:Y:S01]  /*7430*/  @!P2 FMUL R86, R86, 0.5 ;  /* 0x3f0000005656a820 */ /* 0x000fe20000400000 */
[----:B---3--:R-:W-:Y:S01]  /*7440*/  @!P5 FMUL R14, R14, R14 ;  /* 0x0000000e0e0ed220 */ /* 0x008fe20000400000 */
[----:B----4-:R-:W-:Y:S01]  /*7450*/  FADD R87, R77, R58 ;  /* 0x0000003a4d577221 */ /* 0x010fe20000000000 */
[----:B------:R-:W-:Y:S01]  /*7460*/  FADD R211, R72, R47 ;  /* 0x0000002f48d37221 */ /* 0x000fe20000000000 */
[----:B------:R-:W-:Y:S01]  /*7470*/  FADD R79, R79, R80 ;  /* 0x000000504f4f7221 */ /* 0x000fe20000000000 */
[----:B------:R-:W-:Y:S01]  /*7480*/  FADD R213, R39, R14 ;  /* 0x0000000e27d57221 */ /* 0x000fe20000000000 */
[----:B------:R-:W-:Y:S01]  /*7490*/  FADD R87, R87, R212 ;  /* 0x000000d457577221 */ /* 0x000fe20000000000 */
[----:B------:R-:W2:Y:S01]  /*74a0*/  MUFU.EX2 R86, R86 ;  /* 0x0000005600567308 */ /* 0x000ea20000000800 */
[----:B-----5:R-:W-:Y:S01]  /*74b0*/  @!P6 FMUL R13, R13, R13 ;  /* 0x0000000d0d0de220 */ /* 0x020fe20000400000 */
        /* <DEDUP_REMOVED lines=10> */
[----:B-1----:R-:W-:Y:S01]  /*7560*/  @!P3 FMUL R84, R84, R84 ;  /* 0x000000545454b220 */ /* 0x002fe20000400000 */
[----:B------:R-:W-:Y:S01]  /*7570*/  FADD R214, R87, R214 ;  /* 0x000000d657d67221 */ /* 0x000fe20000000000 */
[----:B------:R-:W-:Y:S01]  /*7580*/  FADD R75, R26, R75 ;  /* 0x0000004b1a4b7221 */ /* 0x000fe20000000000 */
[----:B------:R-:W-:Y:S01]  /*7590*/  F2FP.F16.F32.PACK_AB R32, R33, R206 ;  /* 0x000000ce2120723e */ /* 0x000fe200000000ff */
[----:B------:R-:W-:Y:S01]  /*75a0*/  FMUL R184, R184, R84 ;  /* 0x00000054b8b87220 */ /* 0x000fe20000400000 */
[----:B------:R-:W-:Y:S01]  /*75b0*/  FADD R215, R215, R214 ;  /* 0x000000d6d7d77221 */ /* 0x000fe20000000000 */
[----:B--2---:R-:W-:Y:S01]  /*75c0*/  @!P2 FMUL R86, R86, R86 ;  /* 0x000000565656a220 */ /* 0x004fe20000400000 */
[----:B------:R-:W-:Y:S01]  /*75d0*/  F2FP.F16.F32.PACK_AB R38, R40, R203 ;  /* 0x000000cb2826723e */ /* 0x000fe200000000ff */
[----:B------:R1:W2:Y:S01]  /*75e0*/  SYNCS.PHASECHK.TRANS64.TRYWAIT P2, [UR11+0x58400], R71 ;  /* 0x05840047ff0075a7 */ /* 0x0002a2000804014b */
[----:B------:R-:W-:Y:S01]  /*75f0*/  FADD R215, R216, R215 ;  /* 0x000000d7d8d77221 */ /* 0x000fe20000000000 */
[----:B------:R-:W-:Y:S01]  /*7600*/  F2FP.F16.F32.PACK_AB R33, R46, R73 ;  /* 0x000000492e21723e */ /* 0x000fe200000000ff */
[----:B------:R-:W-:Y:S01]  /*7610*/  FFMA R11, R84, R11, R75 ;  /* 0x0000000b540b7223 */ /* 0x000fe2000000004b */
[----:B------:R-:W-:Y:S01]  /*7620*/  F2FP.F16.F32.PACK_AB R40, R64, R41 ;  /* 0x000000294028723e */ /* 0x000fe200000000ff */
[----:B------:R-:W-:Y:S01]  /*7630*/  FFMA R3, R86, R3, R215 ;  /* 0x0000000356037223 */ /* 0x000fe200000000d7 */
[----:B------:R-:W-:Y:S01]  /*7640*/  F2FP.F16.F32.PACK_AB R41, R55, R42 ;  /* 0x0000002a3729723e */ /* 0x000fe200000000ff */
[----:B------:R-:W-:Y:S01]  /*7650*/  FMUL R185, R185, R84 ;  /* 0x00000054b9b97220 */ /* 0x000fe20000400000 */
[----:B------:R-:W-:Y:S01]  /*7660*/  F2FP.F16.F32.PACK_AB R46, R49, R60 ;  /* 0x0000003c312e723e */ /* 0x000fe200000000ff */
[-C--:B------:R-:W-:Y:S01]  /*7670*/  FMUL R188, R188, R84.reuse ;  /* 0x00000054bcbc7220 */ /* 0x080fe20000400000 */
[----:B------:R-:W-:Y:S01]  /*7680*/  F2FP.F16.F32.PACK_AB R39, R54, R39 ;  /* 0x000000273627723e */ /* 0x000fe200000000ff */
[-C--:B------:R-:W-:Y:S01]  /*7690*/  FMUL R189, R189, R84.reuse ;  /* 0x00000054bdbd7220 */ /* 0x080fe20000400000 */
[----:B------:R-:W-:Y:S01]  /*76a0*/  F2FP.F16.F32.PACK_AB R42, R65, R45 ;  /* 0x0000002d412a723e */ /* 0x000fe200000000ff */
[----:B------:R-:W-:Y:S01]  /*76b0*/  FMUL R192, R192, R84 ;  /* 0x00000054c0c07220 */ /* 0x000fe20000400000 */
[----:B------:R-:W-:Y:S01]  /*76c0*/  F2FP.F16.F32.PACK_AB R49, R59, R50 ;  /* 0x000000323b31723e */ /* 0x000fe200000000ff */
[-C--:B------:R-:W-:Y:S01]  /*76d0*/  FMUL R193, R193, R84.reuse ;  /* 0x00000054c1c17220 */ /* 0x080fe20000400000 */
        /* <DEDUP_REMOVED lines=116> */
[----:B------:R-:W-:Y:S01]  /*7e20*/  F2FP.F16.F32.PACK_AB R54, R61, R20 ;  /* 0x000000143d36723e */ /* 0x000fe200000000ff */
[----:B-12---:R-:W-:Y:S06]  /*7e30*/  @!P0 BRA `(.L_x_29) ;  /* 0x0000000000048947 */ /* 0x006fec0003800000 */
[----:B------:R-:W-:Y:S01]  /*7e40*/  BPT.TRAP 0x1 ;  /* 0x000000040000795c */ /* 0x000fe20000300000 */
.L_x_29:
[----:B------:R-:W-:Y:S05]  /*7e50*/  @P2 BRA `(.L_x_30) ;  /* 0x0000000000082947 */ /* 0x000fea0003800000 */
[----:B------:R-:W1:Y:S02]  /*7e60*/  SYNCS.PHASECHK.TRANS64.TRYWAIT P2, [UR11+0x58400], R71 ;  /* 0x05840047ff0075a7 */ /* 0x000e64000804014b */
[----:B-1----:R-:W-:Y:S05]  /*7e70*/  @!P2 BRA `(.L_x_31) ;  /* 0x00000068002ca947 */ /* 0x002fea0003800000 */
.L_x_30:
        /* <DEDUP_REMOVED lines=8> */
[----:B------:R-:W-:Y:S01]  /*7f00*/  HGMMA.64x32x16.F32 R184, R24, gdesc[UR12].tnspB, R184, gsb0 ;  /* 0x4060000c18b87df0 */ /* 0x000fe200080008b8 */
[----:B------:R-:W-:Y:S01]  /*7f10*/  UMOV UR14, UR22 ;  /* 0x00000016000e7c82 */ /* 0x000fe20008000000 */
[----:B------:R-:W-:Y:S01]  /*7f20*/  UMOV UR15, 0x80000020 ;  /* 0x80000020000f7882 */ /* 0x000fe20000000000 */
[----:B------:R-:W-:-:S02]  /*7f30*/  UIADD3 UR19, UR11, 0x800, URZ ;  /* 0x000008000b137890 */ /* 0x000fc4000fffe03f */
        /* <DEDUP_REMOVED lines=320> */
.L_x_32:
[----:B------:R-:W-:-:S04]  /*9340*/  ULEA UR11, UR6, UR4, 0x3 ;  /* 0x00000004060b7291 */ /* 0x000fc8000f8e183f */
[----:B------:R-:W-:-:S04]  /*9350*/  UIADD3 UR11, UR11, 0x58428, URZ ;  /* 0x000584280b0b7890 */ /* 0x000fc8000fffe03f */
[----:B------:R-:W-:-:S09]  /*9360*/  UPRMT UR11, URZ, 0x654, UR11 ;  /* 0x000006543f0b7896 */ /* 0x000fd2000800000b */
[----:B------:R-:W-:Y:S01]  /*9370*/  SYNCS.ARRIVE.TRANS64.RED.A1T0 RZ, [UR11], RZ ;  /* 0x000000ffffff79a7 */ /* 0x000fe2000810040b */
[----:B------:R-:W-:Y:S05]  /*9380*/  @P1 BRA `(.L_x_33) ;  /* 0x0000000000041947 */ /* 0x000fea0003800000 */
[----:B------:R-:W-:Y:S01]  /*9390*/  BPT.TRAP 0x1 ;  /* 0x000000040000795c */ /* 0x000fe20000300000 */
.L_x_33:
[----:B------:R-:W-:-:S04]  /*93a0*/  UIADD3 UR6, UR6, 0x1, URZ ;  /* 0x0000000106067890 */ /* 0x000fc8000fffe03f */
[----:B------:R-:W-:-:S04]  /*93b0*/  UISETP.NE.AND UP0, UPT, UR6, 0x5, UPT ;  /* 0x000000050600788c */ /* 0x000fc8000bf05270 */
[----:B------:R-:W-:Y:S01]  /*93c0*/  USEL UR11, UR6, URZ, UP0 ;  /* 0x0000003f060b7287 */ /* 0x000fe20008000000 */
[----:B------:R-:W-:Y:S11]  /*93d0*/  @!P0 BRA `(.L_x_34) ;  /* 0x0000000000048947 */ /* 0x000ff60003800000 */
[----:B------:R-:W-:Y:S01]  /*93e0*/  BPT.TRAP 0x1 ;  /* 0x000000040000795c */ /* 0x000fe20000300000 */
.L_x_34:
[----:B------:R-:W-:-:S04]  /*93f0*/  ULEA UR6, UR11, UR4, 0x3 ;  /* 0x000000040b067291 */ /* 0x000fc8000f8e183f */
[----:B------:R-:W-:-:S04]  /*9400*/  UIADD3 UR6, UR6, 0x58428, URZ ;  /* 0x0005842806067890 */ /* 0x000fc8000fffe03f */
[----:B------:R-:W-:-:S09]  /*9410*/  UPRMT UR6, URZ, 0x654, UR6 ;  /* 0x000006543f067896 */ /* 0x000fd20008000006 */
[----:B------:R-:W-:Y:S01]  /*9420*/  SYNCS.ARRIVE.TRANS64.RED.A1T0 RZ, [UR6], RZ ;  /* 0x000000ffffff79a7 */ /* 0x000fe20008100406 */
[----:B------:R-:W-:Y:S05]  /*9430*/  @P1 BRA `(.L_x_35) ;  /* 0x0000000000041947 */ /* 0x000fea0003800000 */
[----:B------:R-:W-:Y:S01]  /*9440*/  BPT.TRAP 0x1 ;  /* 0x000000040000795c */ /* 0x000fe20000300000 */
.L_x_35:
[----:B------:R-:W-:Y:S01]  /*9450*/  UIADD3 UR10, UR10, 0x1, URZ ;  /* 0x000000010a0a7890 */ /* 0x000fe2000fffe03f */
[C---:B------:R-:W-:Y:S01]  /*9460*/  ISETP.GT.AND P2, PT, R12.reuse, 0x2, PT ;  /* 0x000000020c00780c */ /* 0x040fe20003f44270 */
[----:B------:R-:W-:Y:S01]  /*9470*/  UIADD3 UR6, UR11, 0x1, URZ ;  /* 0x000000010b067890 */ /* 0x000fe2000fffe03f */
[----:B------:R-:W-:Y:S01]  /*9480*/  IADD3 R12, R12, -0x1, RZ ;  /* 0xffffffff0c0c7810 */ /* 0x000fe20007ffe0ff */
[----:B------:R-:W-:Y:S01]  /*9490*/  UISETP.NE.AND UP1, UPT, UR10, 0x5, UPT ;  /* 0x000000050a00788c */ /* 0x000fe2000bf25270 */
[----:B------:R-:W-:Y:S01]  /*94a0*/  MOV R13, R0 ;  /* 0x00000000000d7202 */ /* 0x000fe20000000f00 */
[----:B------:R-:W-:Y:S01]  /*94b0*/  UISETP.NE.AND UP0, UPT, UR6, 0x5, UPT ;  /* 0x000000050600788c */ /* 0x000fe2000bf05270 */
[----:B------:R-:W-:Y:S01]  /*94c0*/  MOV R15, R10 ;  /* 0x0000000a000f7202 */ /* 0x000fe20000000f00 */
[----:B------:R-:W-:Y:S02]  /*94d0*/  USEL UR11, URZ, 0x1, UP1 ;  /* 0x000000013f0b7887 */ /* 0x000fe40008800000 */
[----:B------:R-:W-:-:S02]  /*94e0*/  USEL UR6, UR6, URZ, UP0 ;  /* 0x0000003f06067287 */ /* 0x000fc40008000000 */
[----:B------:R-:W-:Y:S02]  /*94f0*/  USEL UR45, UR10, URZ, UP1 ;  /* 0x0000003f0a2d7287 */ /* 0x000fe40008800000 */
[----:B------:R-:W-:Y:S01]  /*9500*/  LOP3.LUT R23, R23, UR11, RZ, 0x3c, !PT ;  /* 0x0000000b17177c12 */ /* 0x000fe2000f8e3cff */
[----:B------:R-:W-:Y:S09]  /*9510*/  @P2 BRA `(.L_x_36) ;  /* 0xffffffbc00002947 */ /* 0x000ff2000383ffff */
.L_x_25:
[----:B------:R-:W-:-:S13]  /*9520*/  R2UR UR5, R16 ;  /* 0x00000000100572ca */ /* 0x000fda00000e0000 */
[----:B------:R-:W-:-:S04]  /*9530*/  ULOP3.LUT UR5, UR5, 0x1, URZ, 0xfc, !UPT ;  /* 0x0000000105057892 */ /* 0x000fc8000f8efc3f */
[----:B------:R-:W-:-:S06]  /*9540*/  UISETP.NE.AND UP0, UPT, UR5, 0x3, UPT ;  /* 0x000000030500788c */ /* 0x000fcc000bf05270 */
[----:B------:R-:W-:-:S13]  /*9550*/  PLOP3.LUT P2, PT, PT, PT, UP0, 0x80, 0x0 ;  /* 0x000000000000781c */ /* 0x000fda0003f4f008 */
[----:B------:R-:W-:Y:S05]  /*9560*/  @!P2 BRA `(.L_x_37) ;  /* 0x000000000004a947 */ /* 0x000fea0003800000 */
[----:B------:R-:W-:Y:S01]  /*9570*/  BPT.TRAP 0x1 ;  /* 0x000000040000795c */ /* 0x000fe20000300000 */
.L_x_37:
[----:B------:R-:W-:Y:S01]  /*9580*/  R2UR UR7, R16 ;  /* 0x00000000100772ca */ /* 0x000fe200000e0000 */
[----:B------:R-:W-:-:S04]  /*9590*/  ULEA UR5, UR47, UR4, 0x3 ;  /* 0x000000042f057291 */ /* 0x000fc8000f8e183f */
[----:B------:R-:W-:-:S04]  /*95a0*/  UIADD3 UR5, UR5, 0x58460, URZ ;  /* 0x0005846005057890 */ /* 0x000fc8000fffe03f */
[----:B------:R-:W-:-:S04]  /*95b0*/  UPRMT UR5, URZ, 0x654, UR5 ;  /* 0x000006543f057896 */ /* 0x000fc80008000005 */
[----:B------:R-:W-:-:S05]  /*95c0*/  UISETP.GT.U32.AND UP0, UPT, UR7, 0x1, UPT ;  /* 0x000000010700788c */ /* 0x000fca000bf04070 */
[----:B------:R-:W-:Y:S01]  /*95d0*/  SYNCS.ARRIVE.TRANS64.RED.A1T0 RZ, [UR5], RZ ;  /* 0x000000ffffff79a7 */ /* 0x000fe20008100405 */
[----:B------:R-:W-:-:S13]  /*95e0*/  PLOP3.LUT P2, PT, PT, PT, UP0, 0x80, 0x0 ;  /* 0x000000000000781c */ /* 0x000fda0003f4f008 */
[----:B------:R-:W-:Y:S05]  /*95f0*/  @P2 BRA `(.L_x_38) ;  /* 0x0000000000042947 */ /* 0x000fea0003800000 */
[----:B------:R-:W-:Y:S01]  /*9600*/  BPT.TRAP 0x1 ;  /* 0x000000040000795c */ /* 0x000fe20000300000 */
.L_x_38:
[----:B------:R-:W-:Y:S05]  /*9610*/  @!P0 BRA `(.L_x_39) ;  /* 0x0000000000048947 */ /* 0x000fea0003800000 */
[----:B------:R-:W-:Y:S01]  /*9620*/  BPT.TRAP 0x1 ;  /* 0x000000040000795c */ /* 0x000fe20000300000 */
.L_x_39:
[----:B------:R-:W-:-:S04]  /*9630*/  ULEA UR4, UR6, UR4, 0x3 ;  /* 0x0000000406047291 */ /* 0x000fc8000f8e183f */
[----:B------:R-:W-:-:S04]  /*9640*/  UIADD3 UR4, UR4, 0x58428, URZ ;  /* 0x0005842804047890 */ /* 0x000fc8000fffe03f */
[----:B------:R-:W-:-:S09]  /*9650*/  UPRMT UR4, URZ, 0x654, UR4 ;  /* 0x000006543f047896 */ /* 0x000fd20008000004 */
[----:B------:R-:W-:Y:S01]  /*9660*/  SYNCS.ARRIVE.TRANS64.RED.A1T0 RZ, [UR4], RZ ;  /* 0x000000ffffff79a7 */ /* 0x000fe20008100404 */
[----:B------:R-:W-:Y:S05]  /*9670*/  @P1 BRA `(.L_x_40) ;  /* 0x0000000000041947 */ /* 0x000fea0003800000 */
[----:B------:R-:W-:Y:S01]  /*9680*/  BPT.TRAP 0x1 ;  /* 0x000000040000795c */ /* 0x000fe20000300000 */
.L_x_40:
[----:B------:R-:W2:Y:S01]  /*9690*/  SHFL.BFLY PT, R4, R11, 0x1, 0x1f ;  /* 0x0c201f000b047f89 */ /* 0x000ea200000e0000 */
[----:B------:R-:W-:Y:S01]  /*96a0*/  BSSY B0, `(.L_x_41) ;  /* 0x0000024000007945 */ /* 0x000fe20003800000 */
[----:B------:R-:W-:Y:S02]  /*96b0*/  MOV R12, 0x3f800000 ;  /* 0x3f800000000c7802 */ /* 0x000fe40000000f00 */
[----:B------:R-:W3:Y:S01]  /*96c0*/  SHFL.BFLY PT, R6, R3, 0x1, 0x1f ;  /* 0x0c201f0003067f89 */ /* 0x000ee200000e0000 */
[----:B------:R-:W-:Y:S01]  /*96d0*/  MOV R7, 0x7f800000 ;  /* 0x7f80000000077802 */ /* 0x000fe20000000f00 */
[----:B--2---:R-:W-:Y:S01]  /*96e0*/  FADD R4, R4, R11 ;  /* 0x0000000b04047221 */ /* 0x004fe20000000000 */
[----:B---3--:R-:W-:-:S04]  /*96f0*/  FADD R15, R6, R3 ;  /* 0x00000003060f7221 */ /* 0x008fc80000000000 */
[----:B------:R-:W2:Y:S01]  /*9700*/  SHFL.BFLY PT, R5, R4, 0x2, 0x1f ;  /* 0x0c401f0004057f89 */ /* 0x000ea200000e0000 */
[----:B------:R-:W-:-:S03]  /*9710*/  MOV R6, 0x7f800000 ;  /* 0x7f80000000067802 */ /* 0x000fc60000000f00 */
[----:B------:R-:W3:Y:S01]  /*9720*/  SHFL.BFLY PT, R24, R15, 0x2, 0x1f ;  /* 0x0c401f000f187f89 */ /* 0x000ee200000e0000 */
[C---:B--2---:R-:W-:Y:S01]  /*9730*/  FSETP.NE.AND P0, PT, R4.reuse, -R5, PT ;  /* 0x800000050400720b */ /* 0x044fe20003f05000 */
[----:B------:R-:W-:Y:S01]  /*9740*/  FADD R9, R4, R5 ;  /* 0x0000000504097221 */ /* 0x000fe20000000000 */
[----:B------:R-:W-:Y:S01]  /*9750*/  MOV R5, 0x3f800000 ;  /* 0x3f80000000057802 */ /* 0x000fe20000000f00 */
[----:B---3--:R-:W-:-:S10]  /*9760*/  FADD R8, R15, R24 ;  /* 0x000000180f087221 */ /* 0x008fd40000000000 */
[----:B------:R-:W-:Y:S05]  /*9770*/  @!P0 BRA `(.L_x_42) ;  /* 0x0000000000588947 */ /* 0x000fea0003800000 */
[----:B------:R-:W-:Y:S01]  /*9780*/  IADD3 R3, R9, 0x1800000, RZ ;  /* 0x0180000009037810 */ /* 0x000fe20007ffe0ff */
[----:B------:R-:W-:Y:S03]  /*9790*/  BSSY B1, `(.L_x_43) ;  /* 0x000000d000017945 */ /* 0x000fe60003800000 */
[----:B------:R-:W-:-:S04]  /*97a0*/  LOP3.LUT R3, R3, 0x7f800000, RZ, 0xc0, !PT ;  /* 0x7f80000003037812 */ /* 0x000fc800078ec0ff */
[----:B------:R-:W-:-:S13]  /*97b0*/  ISETP.GT.U32.AND P0, PT, R3, 0x1ffffff, PT ;  /* 0x01ffffff0300780c */ /* 0x000fda0003f04070 */
[----:B------:R-:W-:Y:S05]  /*97c0*/  @P0 BRA `(.L_x_44) ;  /* 0x0000000000140947 */ /* 0x000fea0003800000 */
[----:B------:R-:W-:Y:S02]  /*97d0*/  MOV R4, R9 ;  /* 0x0000000900047202 */ /* 0x000fe40000000f00 */
[----:B------:R-:W-:-:S07]  /*97e0*/  MOV R13, 0x9800 ;  /* 0x00009800000d7802 */ /* 0x000fce0000000f00 */
[----:B-1----:R-:W-:Y:S05]  /*97f0*/  CALL.REL.NOINC `($__internal_0_$__cuda_sm20_rcp_rn_f32_slowpath) ;  /* 0x0000005000dc7944 */ /* 0x002fea0003c00000 */
[----:B------:R-:W-:Y:S01]  /*9800*/  MOV R5, R3 ;  /* 0x0000000300057202 */ /* 0x000fe20000000f00 */
[----:B------:R-:W-:Y:S06]  /*9810*/  BRA `(.L_x_45) ;  /* 0x0000000000107947 */ /* 0x000fec0003800000 */
.L_x_44:
[----:B------:R-:W2:Y:S02]  /*9820*/  MUFU.RCP R4, R9 ;  /* 0x0000000900047308 */ /* 0x000ea40000001000 */
[----:B--2---:R-:W-:-:S04]  /*9830*/  FFMA R3, R9, R4, -1 ;  /* 0xbf80000009037423 */ /* 0x004fc80000000004 */
[----:B------:R-:W-:-:S04]  /*9840*/  FADD.FTZ R3, -R3, -RZ ;  /* 0x800000ff03037221 */ /* 0x000fc80000010100 */
[----:B------:R-:W-:-:S07]  /*9850*/  FFMA R5, R4, R3, R4 ;  /* 0x0000000304057223 */ /* 0x000fce0000000004 */
.L_x_45:
[----:B------:R-:W-:Y:S05]  /*9860*/  BSYNC B1 ;  /* 0x0000000000017941 */ /* 0x000fea0003800000 */
.L_x_43:
[----:B------:R-:W-:Y:S01]  /*9870*/  FSETP.GEU.AND P0, PT, |R9|, 1.175494350822287508e-38, PT ;  /* 0x008000000900780b */ /* 0x000fe20003f0e200 */
[----:B------:R-:W-:-:S12]  /*9880*/  ULDC UR4, c[0x0][0x600] ;  /* 0x0001800000047ab9 */ /* 0x000fd80000000800 */
[----:B------:R-:W-:-:S04]  /*9890*/  @!P0 FMUL R9, R9, 16777216 ;  /* 0x4b80000009098820 */ /* 0x000fc80000400000 */
[----:B------:R-:W2:Y:S02]  /*98a0*/  MUFU.LG2 R3, R9 ;  /* 0x0000000900037308 */ /* 0x000ea40000000c00 */
[----:B--2---:R-:W-:-:S04]  /*98b0*/  @!P0 FADD R3, R3, -24 ;  /* 0xc1c0000003038421 */ /* 0x004fc80000000000 */
[----:B------:R-:W-:-:S04]  /*98c0*/  FMUL R3, R3, 0.69314718246459960938 ;  /* 0x3f31721803037820 */ /* 0x000fc80000400000 */
[----:B------:R-:W-:-:S07]  /*98d0*/  FFMA R7, R0, UR4, R3 ;  /* 0x0000000400077c23 */ /* 0x000fce0008000003 */
.L_x_42:
[----:B------:R-:W-:Y:S05]  /*98e0*/  BSYNC B0 ;  /* 0x0000000000007941 */ /* 0x000fea0003800000 */
.L_x_41:
[----:B------:R-:W-:Y:S01]  /*98f0*/  FSETP.NE.AND P0, PT, R15, -R24, PT ;  /* 0x800000180f00720b */ /* 0x000fe20003f05000 */
[----:B------:R-:W-:Y:S01]  /*9900*/  ULDC UR4, c[0x0][0x608] ;  /* 0x0001820000047ab9 */ /* 0x000fe20000000800 */
[----:B------:R-:W-:Y:S01]  /*9910*/  BSSY B0, `(.L_x_46) ;  /* 0x0000051000007945 */ /* 0x000fe20003800000 */
[----:B------:R-:W-:-:S04]  /*9920*/  FMUL R5, R5, UR4 ;  /* 0x0000000405057c20 */ /* 0x000fc80008400000 */
        /* <DEDUP_REMOVED lines=56> */
[----:B------:R-:W-:Y:S06]  /*9cb0*/  @!P0 BRA `(.L_x_47) ;  /* 0x0000000000588947 */ /* 0x000fec0003800000 */
        /* <DEDUP_REMOVED lines=10> */
.L_x_49:
[----:B------:R-:W2:Y:S02]  /*9d60*/  MUFU.RCP R3, R8 ;  /* 0x0000000800037308 */ /* 0x000ea40000001000 */
[----:B--2---:R-:W-:-:S04]  /*9d70*/  FFMA R0, R8, R3, -1 ;  /* 0xbf80000008007423 */ /* 0x004fc80000000003 */
[----:B------:R-:W-:-:S04]  /*9d80*/  FADD.FTZ R0, -R0, -RZ ;  /* 0x800000ff00007221 */ /* 0x000fc80000010100 */
[----:B------:R-:W-:-:S07]  /*9d90*/  FFMA R12, R3, R0, R3 ;  /* 0x00000000030c7223 */ /* 0x000fce0000000003 */
.L_x_50:
[----:B------:R-:W-:Y:S05]  /*9da0*/  BSYNC B1 ;  /* 0x0000000000017941 */ /* 0x000fea0003800000 */
.L_x_48:
[----:B------:R-:W-:Y:S01]  /*9db0*/  FSETP.GEU.AND P0, PT, |R8|, 1.175494350822287508e-38, PT ;  /* 0x008000000800780b */ /* 0x000fe20003f0e200 */
[----:B------:R-:W-:-:S12]  /*9dc0*/  ULDC UR4, c[0x0][0x600] ;  /* 0x0001800000047ab9 */ /* 0x000fd80000000800 */
[----:B------:R-:W-:-:S04]  /*9dd0*/  @!P0 FMUL R8, R8, 16777216 ;  /* 0x4b80000008088820 */ /* 0x000fc80000400000 */
[----:B------:R-:W2:Y:S02]  /*9de0*/  MUFU.LG2 R0, R8 ;  /* 0x0000000800007308 */ /* 0x000ea40000000c00 */
[----:B--2---:R-:W-:-:S04]  /*9df0*/  @!P0 FADD R0, R0, -24 ;  /* 0xc1c0000000008421 */ /* 0x004fc80000000000 */
[----:B------:R-:W-:-:S04]  /*9e00*/  FMUL R3, R0, 0.69314718246459960938 ;  /* 0x3f31721800037820 */ /* 0x000fc80000400000 */
[----:B------:R-:W-:-:S07]  /*9e10*/  FFMA R6, R10, UR4, R3 ;  /* 0x000000040a067c23 */ /* 0x000fce0008000003 */
.L_x_47:
[----:B------:R-:W-:Y:S05]  /*9e20*/  BSYNC B0 ;  /* 0x0000000000007941 */ /* 0x000fea0003800000 */
.L_x_46:
[----:B------:R-:W2:Y:S01]  /*9e30*/  S2UR UR5, SR_CgaCtaId ;  /* 0x00000000000579c3 */ /* 0x000ea20000008800 */
[----:B------:R-:W-:Y:S01]  /*9e40*/  R2UR UR6, R19 ;  /* 0x00000000130672ca */ /* 0x000fe200000e0000 */
[----:B------:R-:W-:Y:S01]  /*9e50*/  ULDC UR4, c[0x0][0x608] ;  /* 0x0001820000047ab9 */ /* 0x000fe20000000800 */
[----:B------:R-:W-:Y:S01]  /*9e60*/  SHF.L.U32 R0, R200, 0x1f, RZ ;  /* 0x0000001fc8007819 */ /* 0x000fe200000006ff */
[----:B------:R-:W-:Y:S01]  /*9e70*/  FMUL R12, R12, UR4 ;  /* 0x000000040c0c7c20 */ /* 0x000fe20008400000 */
[----:B------:R-:W-:Y:S01]  /*9e80*/  UMOV UR4, 0x400 ;  /* 0x0000040000047882 */ /* 0x000fe20000000000 */
[----:B------:R-:W-:Y:S02]  /*9e90*/  R2UR UR7, R202 ;  /* 0x00000000ca0772ca */ /* 0x000fe400000e0000 */
[-C--:B------:R-:W-:Y:S01]  /*9ea0*/  FMUL R186, R186, R12.reuse ;  /* 0x0000000cbaba7220 */ /* 0x080fe20000400000 */
[-C--:B------:R-:W-:Y:S01]  /*9eb0*/  FMUL R187, R187, R12.reuse ;  /* 0x0000000cbbbb7220 */ /* 0x080fe20000400000 */
[-C--:B------:R-:W-:Y:S01]  /*9ec0*/  FMUL R190, R190, R12.reuse ;  /* 0x0000000cbebe7220 */ /* 0x080fe20000400000 */
[-C--:B------:R-:W-:Y:S01]  /*9ed0*/  FMUL R191, R191, R12.reuse ;  /* 0x0000000cbfbf7220 */ /* 0x080fe20000400000 */
[-C--:B------:R-:W-:Y:S01]  /*9ee0*/  FMUL R194, R194, R12.reuse ;  /* 0x0000000cc2c27220 */ /* 0x080fe20000400000 */
[-C--:B------:R-:W-:Y:S01]  /*9ef0*/  FMUL R195, R195, R12.reuse ;  /* 0x0000000cc3c37220 */ /* 0x080fe20000400000 */
[----:B------:R-:W-:Y:S01]  /*9f00*/  UISETP.NE.AND UP0, UPT, UR6, 0x1, UPT ;  /* 0x000000010600788c */ /* 0x000fe2000bf05270 */
[-C--:B------:R-:W-:Y:S01]  /*9f10*/  FMUL R198, R198, R12.reuse ;  /* 0x0000000cc6c67220 */ /* 0x080fe20000400000 */
[----:B------:R-:W-:Y:S01]  /*9f20*/  UISETP.NE.AND UP1, UPT, UR6, 0x2, UPT ;  /* 0x000000020600788c */ /* 0x000fe2000bf25270 */
[-C--:B------:R-:W-:Y:S01]  /*9f30*/  FMUL R199, R199, R12.reuse ;  /* 0x0000000cc7c77220 */ /* 0x080fe20000400000 */
[-C--:B------:R-:W-:Y:S01]  /*9f40*/  FMUL R170, R170, R12.reuse ;  /* 0x0000000caaaa7220 */ /* 0x080fe20000400000 */
[-C--:B------:R-:W-:Y:S01]  /*9f50*/  FMUL R171, R171, R12.reuse ;  /* 0x0000000cabab7220 */ /* 0x080fe20000400000 */
[-C--:B------:R-:W-:Y:S01]  /*9f60*/  FMUL R174, R174, R12.reuse ;  /* 0x0000000caeae7220 */ /* 0x080fe20000400000 */
[-C--:B------:R-:W-:Y:S01]  /*9f70*/  FMUL R175, R175, R12.reuse ;  /* 0x0000000cafaf7220 */ /* 0x080fe20000400000 */
[-C--:B------:R-:W-:Y:S01]  /*9f80*/  FMUL R178, R178, R12.reuse ;  /* 0x0000000cb2b27220 */ /* 0x080fe20000400000 */
[-C--:B------:R-:W-:Y:S01]  /*9f90*/  FMUL R179, R179, R12.reuse ;  /* 0x0000000cb3b37220 */ /* 0x080fe20000400000 */
[----:B--2---:R-:W-:Y:S01]  /*9fa0*/  ULEA UR4, UR5, UR4, 0x18 ;  /* 0x0000000405047291 */ /* 0x004fe2000f8ec03f */
[-C--:B------:R-:W-:Y:S01]  /*9fb0*/  FMUL R182, R182, R12.reuse ;  /* 0x0000000cb6b67220 */ /* 0x080fe20000400000 */
[----:B------:R-:W-:Y:S01]  /*9fc0*/  @!UP0 ULOP3.LUT UP2, URZ, UR47, 0x2, URZ, 0xc0, !UPT ;  /* 0x000000022f3f8892 */ /* 0x000fe2000f84c03f */
[-C--:B------:R-:W-:Y:S01]  /*9fd0*/  FMUL R183, R183, R12.reuse ;  /* 0x0000000cb7b77220 */ /* 0x080fe20000400000 */
[----:B------:R-:W-:Y:S01]  /*9fe0*/  ULEA UR4, UR6, UR4, 0x3 ;  /* 0x0000000406047291 */ /* 0x000fe2000f8e183f */
[-C--:B------:R-:W-:Y:S01]  /*9ff0*/  FMUL R154, R154, R12.reuse ;  /* 0x0000000c9a9a7220 */ /* 0x080fe20000400000 */
[----:B------:R-:W-:Y:S01]  /*a000*/  @!UP0 ULOP3.LUT UR47, UR47, 0x1, URZ, 0xc0, !UPT ;  /* 0x000000012f2f8892 */ /* 0x000fe2000f8ec03f */
[-C--:B------:R-:W-:Y:S01]  /*a010*/  FMUL R155, R155, R12.reuse ;  /* 0x0000000c9b9b7220 */ /* 0x080fe20000400000 */
[----:B------:R-:W-:Y:S01]  /*a020*/  @!UP0 USEL UR5, URZ, 0x1, UP2 ;  /* 0x000000013f058887 */ /* 0x000fe20009000000 */
[-C--:B------:R-:W-:Y:S01]  /*a030*/  FMUL R158, R158, R12.reuse ;  /* 0x0000000c9e9e7220 */ /* 0x080fe20000400000 */
[----:B------:R-:W-:Y:S01]  /*a040*/  @!UP1 UIADD3 UR6, UR47, 0x1, URZ ;  /* 0x000000012f069890 */ /* 0x000fe2000fffe03f */
[-C--:B------:R-:W-:Y:S01]  /*a050*/  FMUL R159, R159, R12.reuse ;  /* 0x0000000c9f9f7220 */ /* 0x080fe20000400000 */
[----:B------:R-:W-:Y:S01]  /*a060*/  @!UP0 ULOP3.LUT UR7, UR7, UR5, URZ, 0x3c, !UPT ;  /* 0x0000000507078292 */ /* 0x000fe2000f8e3c3f */
[----:B------:R-:W2:Y:S01]  /*a070*/  SYNCS.PHASECHK.TRANS64.TRYWAIT P1, [UR4+0x58498], R0 ;  /* 0x05849800ff0075a7 */ /* 0x000ea20008020144 */
[----:B------:R-:W-:Y:S01]  /*a080*/  @!UP1 UISETP.GT.U32.AND UP2, UPT, UR6, 0x1, UPT ;  /* 0x000000010600988c */ /* 0x000fe2000bf44070 */
[-C--:B------:R-:W-:Y:S01]  /*a090*/  FMUL R162, R162, R12.reuse ;  /* 0x0000000ca2a27220 */ /* 0x080fe20000400000 */
[----:B------:R-:W-:Y:S01]  /*a0a0*/  @!UP1 ULOP3.LUT UR47, UR47, 0x1, URZ, 0xc, !UPT ;  /* 0x000000012f2f9892 */ /* 0x000fe2000f8e0c3f */
[-C--:B------:R-:W-:Y:S01]  /*a0b0*/  FMUL R163, R163, R12.reuse ;  /* 0x0000000ca3a37220 */ /* 0x080fe20000400000 */
[----:B------:R-:W-:Y:S01]  /*a0c0*/  @!UP1 USEL UR5, URZ, 0x1, !UP2 ;  /* 0x000000013f059887 */ /* 0x000fe2000d000000 */
[-C--:B------:R-:W-:Y:S01]  /*a0d0*/  FMUL R166, R166, R12.reuse ;  /* 0x0000000ca6a67220 */ /* 0x080fe20000400000 */
[-C--:B------:R-:W-:Y:S01]  /*a0e0*/  FMUL R167, R167, R12.reuse ;  /* 0x0000000ca7a77220 */ /* 0x080fe20000400000 */
[-C--:B------:R-:W-:Y:S01]  /*a0f0*/  FMUL R138, R138, R12.reuse ;  /* 0x0000000c8a8a7220 */ /* 0x080fe20000400000 */
[----:B------:R-:W-:Y:S01]  /*a100*/  @!UP1 ULOP3.LUT UR7, UR7, UR5, URZ, 0x3c, !UPT ;  /* 0x0000000507079292 */ /* 0x000fe2000f8e3c3f */
[-C--:B------:R-:W-:Y:S01]  /*a110*/  FMUL R139, R139, R12.reuse ;  /* 0x0000000c8b8b7220 */ /* 0x080fe20000400000 */
[-C--:B------:R-:W-:Y:S01]  /*a120*/  FMUL R142, R142, R12.reuse ;  /* 0x0000000c8e8e7220 */ /* 0x080fe20000400000 */
[-C--:B------:R-:W-:Y:S01]  /*a130*/  FMUL R143, R143, R12.reuse ;  /* 0x0000000c8f8f7220 */ /* 0x080fe20000400000 */
[-C--:B------:R-:W-:Y:S01]  /*a140*/  FMUL R146, R146, R12.reuse ;  /* 0x0000000c92927220 */ /* 0x080fe20000400000 */
[-C--:B------:R-:W-:Y:S01]  /*a150*/  FMUL R147, R147, R12.reuse ;  /* 0x0000000c93937220 */ /* 0x080fe20000400000 */
[----:B------:R-:W-:Y:S01]  /*a160*/  MOV R202, UR7 ;  /* 0x0000000700ca7c02 */ /* 0x000fe20008000f00 */
[-C--:B------:R-:W-:Y:S01]  /*a170*/  FMUL R150, R150, R12.reuse ;  /* 0x0000000c96967220 */ /* 0x080fe20000400000 */
[-C--:B------:R-:W-:Y:S01]  /*a180*/  FMUL R151, R151, R12.reuse ;  /* 0x0000000c97977220 */ /* 0x080fe20000400000 */
[----:B------:R-:W-:Y:S01]  /*a190*/  LOP3.LUT P0, RZ, R2, 0x3, RZ, 0xc0, !PT ;  /* 0x0000000302ff7812 */ /* 0x000fe2000780c0ff */
        /* <DEDUP_REMOVED lines=8> */
[----:B--2---:R-:W-:Y:S06]  /*a220*/  @!P1 BRA `(.L_x_51) ;  /* 0x0000004400589947 */ /* 0x004fec0003800000 */
.L_x_124:
[----:B------:R-:W-:Y:S01]  /*a230*/  USHF.L.U32 UR42, UR61, 0x6, URZ ;  /* 0x000000063d2a7899 */ /* 0x000fe2000800063f */
[----:B------:R-:W-:Y:S04]  /*a240*/  BSSY B0, `(.L_x_52) ;  /* 0x000001c000007945 */ /* 0x000fe80003800000 */
[----:B------:R-:W-:Y:S07]  /*a250*/  @P0 BRA `(.L_x_53) ;  /* 0x0000000000680947 */ /* 0x000fee0003800000 */
[----:B------:R-:W3:Y:S01]  /*a260*/  LDC R8, c[0x0][0xa10] ;  /* 0x00028400ff087b82 */ /* 0x000ee20000000800 */
[----:B------:R-:W-:Y:S01]  /*a270*/  R2UR UR4, R201 ;  /* 0x00000000c90472ca */ /* 0x000fe200000e0000 */
[----:B------:R-:W-:Y:S01]  /*a280*/  ULDC.64 UR6, c[0x0][0x208] ;  /* 0x0000820000067ab9 */ /* 0x000fe20000000a00 */
[----:B--2---:R-:W-:Y:S02]  /*a290*/  LOP3.LUT R0, R2, 0x60, RZ, 0xc0, !PT ;  /* 0x0000006002007812 */ /* 0x004fe400078ec0ff */
[----:B------:R-:W-:Y:S02]  /*a2a0*/  SHF.R.U32.HI R3, RZ, 0x2, R2 ;  /* 0x00000002ff037819 */ /* 0x000fe40000011602 */
[----:B------:R-:W-:Y:S01]  /*a2b0*/  SHF.R.U32.HI R0, RZ, 0x5, R0 ;  /* 0x00000005ff007819 */ /* 0x000fe20000011600 */
[----:B------:R-:W2:Y:S01]  /*a2c0*/  LDC.64 R4, c[0x0][0x688] ;  /* 0x0001a200ff047b82 */ /* 0x000ea20000000a00 */
[----:B------:R-:W-:Y:S02]  /*a2d0*/  IADD3 R9, RZ, -UR60, RZ ;  /* 0x8000003cff097c10 */ /* 0x000fe4000fffe0ff */
[----:B------:R-:W-:-:S02]  /*a2e0*/  LOP3.LUT R3, R3, 0x7, RZ, 0xc0, !PT ;  /* 0x0000000703037812 */ /* 0x000fc400078ec0ff */
[----:B------:R-:W-:-:S04]  /*a2f0*/  SHF.L.U32 R0, R0, 0x4, RZ ;  /* 0x0000000400007819 */ /* 0x000fc800000006ff */
[----:B------:R-:W-:Y:S01]  /*a300*/  LOP3.LUT R3, R0, 0xfffffff0, R3, 0xe2, !PT ;  /* 0xfffffff000037812 */ /* 0x000fe200078ee203 */
[----:B---3--:R-:W-:-:S03]  /*a310*/  IMAD R9, R8, R9, UR4 ;  /* 0x0000000408097e24 */ /* 0x008fc6000f8e0209 */
[----:B------:R-:W-:Y:S01]  /*a320*/  IADD3 R8, R3, UR42, RZ ;  /* 0x0000002a03087c10 */ /* 0x000fe2000fffe0ff */
[----:B------:R-:W-:-:S03]  /*a330*/  ULDC UR4, c[0x0][0x288] ;  /* 0x0000a20000047ab9 */ /* 0x000fc60000000800 */
[C---:B------:R-:W-:Y:S02]  /*a340*/  IADD3 R0, R8.reuse, 0x8, RZ ;  /* 0x0000000808007810 */ /* 0x040fe40007ffe0ff */
[----:B------:R-:W-:Y:S01]  /*a350*/  ISETP.GE.U32.AND P0, PT, R8, UR4, PT ;  /* 0x0000000408007c0c */ /* 0x000fe2000bf06070 */
[----:B--2---:R-:W-:Y:S01]  /*a360*/  IMAD R4, R9, R4, UR42 ;  /* 0x0000002a09047e24 */ /* 0x004fe2000f8e0204 */
[----:B------:R-:W-:Y:S01]  /*a370*/  ISETP.GE.U32.AND P1, PT, R0, UR4, PT ;  /* 0x0000000400007c0c */ /* 0x000fe2000bf26070 */
[----:B------:R-:W-:Y:S02]  /*a380*/  ULDC.64 UR4, c[0x0][0x680] ;  /* 0x0001a00000047ab9 */ /* 0x000fe40000000a00 */
[----:B------:R-:W-:-:S05]  /*a390*/  IMAD R4, R5, UR44, R4 ;  /* 0x0000002c05047c24 */ /* 0x000fca000f8e0204 */
[----:B------:R-:W-:-:S04]  /*a3a0*/  IADD3 R3, P2, R3, R4, RZ ;  /* 0x0000000403037210 */ /* 0x000fc80007f5e0ff */
[----:B------:R-:W-:Y:S02]  /*a3b0*/  LEA.HI.X.SX32 R0, R4, RZ, 0x1, P2 ;  /* 0x000000ff04007211 */ /* 0x000fe400010f0eff */
[----:B------:R-:W-:-:S04]  /*a3c0*/  LEA R4, P2, R3, UR4, 0x2 ;  /* 0x0000000403047c11 */ /* 0x000fc8000f8410ff */
[----:B------:R-:W-:-:S05]  /*a3d0*/  LEA.HI.X R5, R3, UR5, R0, 0x2, P2 ;  /* 0x0000000503057c11 */ /* 0x000fca00090f1400 */
[----:B------:R3:W-:Y:S04]  /*a3e0*/  @!P0 STG.E desc[UR6][R4.64], R7 ;  /* 0x0000000704008986 */ /* 0x0007e8000c101906 */
[----:B------:R3:W-:Y:S02]  /*a3f0*/  @!P1 STG.E desc[UR6][R4.64+0x20], R6 ;  /* 0x0000200604009986 */ /* 0x0007e4000c101906 */
.L_x_53:
[----:B------:R-:W-:Y:S05]  /*a400*/  BSYNC B0 ;  /* 0x0000000000007941 */ /* 0x000fea0003800000 */
.L_x_52:
[----:B------:R-:W-:Y:S01]  /*a410*/  ULDC.64 UR4, c[0x0][0x730] ;  /* 0x0001cc0000047ab9 */ /* 0x000fe20000000a00 */
[-C--:B------:R-:W-:Y:S01]  /*a420*/  FMUL R106, R106, R12.reuse ;  /* 0x0000000c6a6a7220 */ /* 0x080fe20000400000 */
[----:B------:R-:W-:Y:S01]  /*a430*/  ISETP.NE.U32.AND P0, PT, RZ, UR4, PT ;  /* 0x00000004ff007c0c */ /* 0x000fe2000bf05070 */
[-C--:B------:R-:W-:Y:S01]  /*a440*/  FMUL R107, R107, R12.reuse ;  /* 0x0000000c6b6b7220 */ /* 0x080fe20000400000 */
[-C--:B------:R-:W-:Y:S01]  /*a450*/  FMUL R110, R110, R12.reuse ;  /* 0x0000000c6e6e7220 */ /* 0x080fe20000400000 */
[-C--:B------:R-:W-:Y:S01]  /*a460*/  FMUL R111, R111, R12.reuse ;  /* 0x0000000c6f6f7220 */ /* 0x080fe20000400000 */
[----:B------:R-:W-:Y:S01]  /*a470*/  ISETP.NE.AND.EX P0, PT, RZ, UR5, PT, P0 ;  /* 0x00000005ff007c0c */ /* 0x000fe2000bf05300 */
        /* <DEDUP_REMOVED lines=12> */
[----:B------:R-:W-:Y:S06]  /*a540*/  @P0 BRA `(.L_x_54) ;  /* 0x0000000000280947 */ /* 0x000fec0003800000 */
[----:B------:R-:W-:Y:S02]  /*a550*/  ULDC.64 UR4, c[0x0][0x728] ;  /* 0x0001ca0000047ab9 */ /* 0x000fe40000000a00 */
[----:B------:R-:W-:-:S04]  /*a560*/  ISETP.NE.U32.AND P0, PT, RZ, UR4, PT ;  /* 0x00000004ff007c0c */ /* 0x000fc8000bf05070 */
[----:B------:R-:W-:-:S13]  /*a570*/  ISETP.NE.AND.EX P0, PT, RZ, UR5, PT, P0 ;  /* 0x00000005ff007c0c */ /* 0x000fda000bf05300 */
[----:B------:R-:W-:Y:S05]  /*a580*/  @!P0 BRA `(.L_x_55) ;  /* 0x0000000000108947 */ /* 0x000fea0003800000 */
[----:B---3--:R-:W3:Y:S01]  /*a590*/  LDC.64 R4, c[0x0][0x728] ;  /* 0x0001ca00ff047b82 */ /* 0x008ee20000000a00 */
[----:B------:R-:W-:Y:S02]  /*a5a0*/  ULDC.64 UR4, c[0x0][0x208] ;  /* 0x0000820000047ab9 */ /* 0x000fe40000000a00 */
[----:B---3--:R4:W5:Y:S01]  /*a5b0*/  LDG.E R22, desc[UR4][R4.64] ;  /* 0x0000000404167981 */ /* 0x008962000c1e1900 */
[----:B------:R-:W-:Y:S05]  /*a5c0*/  BRA `(.L_x_54) ;  /* 0x0000000000087947 */ /* 0x000fea0003800000 */
.L_x_55:
[----:B------:R-:W-:Y:S02]  /*a5d0*/  ULDC UR4, c[0x0][0x720] ;  /* 0x0001c80000047ab9 */ /* 0x000fe40000000800 */
[----:B------:R-:W-:-:S07]  /*a5e0*/  MOV R22, UR4 ;  /* 0x0000000400167c02 */ /* 0x000fce0008000f00 */
.L_x_54:
[----:B--2---:R-:W-:-:S04]  /*a5f0*/  MOV R0, RZ ;  /* 0x000000ff00007202 */ /* 0x004fc80000000f00 */
[----:B------:R-:W-:-:S13]  /*a600*/  LOP3.LUT P0, RZ, R0, 0x1bf, RZ, 0xc0, !PT ;  /* 0x000001bf00ff7812 */ /* 0x000fda000780c0ff */
[----:B------:R-:W-:Y:S05]  /*a610*/  @!P0 BRA `(.L_x_56) ;  /* 0x0000000000408947 */ /* 0x000fea0003800000 */
[----:B------:R-:W-:Y:S01]  /*a620*/  MOV R14, 0x0 ;  /* 0x00000000000e7802 */ /* 0x000fe20000000f00 */
[----:B------:R-:W-:Y:S01]  /*a630*/  ULDC.64 UR4, c[0x4][0x70] ;  /* 0x01001c0000047ab9 */ /* 0x000fe20000000a00 */
[----:B------:R-:W-:Y:S01]  /*a640*/  ULDC.64 UR6, c[0x4][0x8] ;  /* 0x0100020000067ab9 */ /* 0x000fe20000000a00 */
[----:B---34-:R-:W-:Y:S02]  /*a650*/  MOV R4, UR4 ;  /* 0x0000000400047c02 */ /* 0x018fe40008000f00 */
[----:B------:R-:W-:Y:S01]  /*a660*/  MOV R5, UR5 ;  /* 0x0000000500057c02 */ /* 0x000fe20008000f00 */
[----:B------:R-:W2:Y:S01]  /*a670*/  LDC.64 R14, c[0x4][R14] ;  /* 0x010000000e0e7b82 */ /* 0x000ea20000000a00 */
[----:B------:R-:W-:Y:S01]  /*a680*/  ULDC.64 UR4, c[0x4][0x78] ;  /* 0x01001e0000047ab9 */ /* 0x000fe20000000a00 */
[----:B------:R-:W-:Y:S02]  /*a690*/  MOV R10, UR6 ;  /* 0x00000006000a7c02 */ /* 0x000fe40008000f00 */
[----:B------:R-:W-:-:S02]  /*a6a0*/  MOV R6, UR4 ;  /* 0x0000000400067c02 */ /* 0x000fc40008000f00 */
[----:B------:R-:W-:Y:S02]  /*a6b0*/  MOV R7, UR5 ;  /* 0x0000000500077c02 */ /* 0x000fe40008000f00 */
[----:B------:R-:W-:Y:S02]  /*a6c0*/  MOV R11, UR7 ;  /* 0x00000007000b7c02 */ /* 0x000fe40008000f00 */
[----:B------:R-:W-:Y:S02]  /*a6d0*/  MOV R8, 0x70 ;  /* 0x0000007000087802 */ /* 0x000fe40000000f00 */
[----:B------:R-:W-:Y:S02]  /*a6e0*/  MOV R12, 0x1 ;  /* 0x00000001000c7802 */ /* 0x000fe40000000f00 */
[----:B------:R-:W-:-:S07]  /*a6f0*/  MOV R13, RZ ;  /* 0x000000ff000d7202 */ /* 0x000fce0000000f00 */
[----:B-1----:R-:W-:-:S07]  /*a700*/  LEPC R20, `(.L_x_56) ;  /* 0x000000001014794e */ /* 0x002fce0000000000 */
[----:B--2--5:R-:W-:Y:S05]  /*a710*/  CALL.ABS.NOINC R14 ;  /* 0x000000000e007343 */ /* 0x024fea0003c00000 */
.L_x_56:
[----:B------:R-:W2:Y:S01]  /*a720*/  S2R R3, SR_CgaCtaId ;  /* 0x0000000000037919 */ /* 0x000ea20000008800 */
[----:B------:R-:W-:Y:S02]  /*a730*/  R2UR UR4, R19 ;  /* 0x00000000130472ca */ /* 0x000fe400000e0000 */
[----:B------:R-:W-:-:S11]  /*a740*/  MOV R0, 0x400 ;  /* 0x0000040000007802 */ /* 0x000fd60000000f00 */
[----:B---34-:R-:W-:Y:S02]  /*a750*/  MOV R5, UR4 ;  /* 0x0000000400057c02 */ /* 0x018fe40008000f00 */
[----:B--2---:R-:W-:-:S05]  /*a760*/  LEA R0, R3, R0, 0x18 ;  /* 0x0000000003007211 */ /* 0x004fca00078ec0ff */
[----:B------:R-:W-:-:S05]  /*a770*/  IMAD R24, R5, 0x2200, R0 ;  /* 0x0000220005187824 */ /* 0x000fca00078e0200 */
[----:B------:R-:W-:-:S04]  /*a780*/  IADD3 R25, R24, 0x51e00, RZ ;  /* 0x00051e0018197810 */ /* 0x000fc80007ffe0ff */
[----:B------:R-:W-:-:S13]  /*a790*/  LOP3.LUT P0, RZ, R25, 0x1b0, RZ, 0xc0, !PT ;  /* 0x000001b019ff7812 */ /* 0x000fda000780c0ff */
[----:B------:R-:W-:Y:S05]  /*a7a0*/  @!P0 BRA `(.L_x_57) ;  /* 0x0000000000408947 */ /* 0x000fea0003800000 */
[----:B------:R-:W-:Y:S01]  /*a7b0*/  MOV R14, 0x0 ;  /* 0x00000000000e7802 */ /* 0x000fe20000000f00 */
[----:B------:R-:W-:Y:S01]  /*a7c0*/  ULDC.64 UR4, c[0x4][0x70] ;  /* 0x01001c0000047ab9 */ /* 0x000fe20000000a00 */
[----:B------:R-:W-:Y:S01]  /*a7d0*/  ULDC.64 UR6, c[0x4][0x78] ;  /* 0x01001e0000067ab9 */ /* 0x000fe20000000a00 */
[----:B------:R-:W-:Y:S02]  /*a7e0*/  MOV R4, UR4 ;  /* 0x0000000400047c02 */ /* 0x000fe40008000f00 */
        /* <DEDUP_REMOVED lines=12> */
.L_x_57:
[C---:B------:R-:W-:Y:S01]  /*a8b0*/  SHF.L.U32 R0, R2.reuse, 0x4, RZ ;  /* 0x0000000402007819 */ /* 0x040fe200000006ff */
[----:B------:R-:W-:Y:S01]  /*a8c0*/  ULDC.64 UR4, c[0x0][0x730] ;  /* 0x0001cc0000047ab9 */ /* 0x000fe20000000a00 */
[----:B------:R-:W-:Y:S02]  /*a8d0*/  SHF.L.U32 R3, R2, 0x5, RZ ;  /* 0x0000000502037819 */ /* 0x000fe400000006ff */
[----:B------:R-:W-:Y:S02]  /*a8e0*/  LOP3.LUT R0, R0, 0x600, RZ, 0xc0, !PT ;  /* 0x0000060000007812 */ /* 0x000fe400078ec0ff */
[----:B------:R-:W-:Y:S02]  /*a8f0*/  SHF.R.U32.HI R5, RZ, 0x1, R2 ;  /* 0x00000001ff057819 */ /* 0x000fe40000011602 */
[----:B------:R-:W-:Y:S02]  /*a900*/  LOP3.LUT R4, R3, 0xc0, RZ, 0xc0, !PT ;  /* 0x000000c003047812 */ /* 0x000fe400078ec0ff */
[----:B------:R-:W-:-:S02]  /*a910*/  LOP3.LUT R0, R0, 0x20, R3, 0xf8, !PT ;  /* 0x0000002000007812 */ /* 0x000fc400078ef803 */
[----:B------:R-:W-:Y:S02]  /*a920*/  LOP3.LUT R5, R4, 0x8, R5, 0xf8, !PT ;  /* 0x0000000804057812 */ /* 0x000fe400078ef805 */
[----:B------:R-:W-:Y:S02]  /*a930*/  LOP3.LUT R4, R0, 0x100, R3, 0xf8, !PT ;  /* 0x0000010000047812 */ /* 0x000fe400078ef803 */
[----:B------:R-:W-:Y:S02]  /*a940*/  LOP3.LUT R0, R2, 0x7f, RZ, 0xc0, !PT ;  /* 0x0000007f02007812 */ /* 0x000fe400078ec0ff */
[----:B------:R-:W-:Y:S01]  /*a950*/  ISETP.NE.U32.AND P0, PT, RZ, UR4, PT ;  /* 0x00000004ff007c0c */ /* 0x000fe2000bf05070 */
[----:B------:R-:W-:Y:S01]  /*a960*/  ULDC UR4, c[0x0][0x720] ;  /* 0x0001c80000047ab9 */ /* 0x000fe20000000800 */
[----:B------:R-:W-:Y:S02]  /*a970*/  IADD3 R0, R0, 0x1f, RZ ;  /* 0x0000001f00007810 */ /* 0x000fe40007ffe0ff */
[----:B------:R-:W-:-:S02]  /*a980*/  SHF.L.U32 R6, R2, 0x2, RZ ;  /* 0x0000000202067819 */ /* 0x000fc400000006ff */
[----:B------:R-:W-:Y:S02]  /*a990*/  ISETP.NE.AND.EX P0, PT, RZ, UR5, PT, P0 ;  /* 0x00000005ff007c0c */ /* 0x000fe4000bf05300 */
[----:B------:R-:W-:Y:S02]  /*a9a0*/  ISETP.GT.U32.AND P1, PT, R0, 0x3e, PT ;  /* 0x0000003e0000780c */ /* 0x000fe40003f24070 */
[----:B------:R-:W-:Y:S02]  /*a9b0*/  LOP3.LUT R5, R5, 0x18, R6, 0x78, !PT ;  /* 0x0000001805057812 */ /* 0x000fe400078e7806 */
[----:B-----5:R-:W-:Y:S02]  /*a9c0*/  FSEL R3, R22, UR4, !P0 ;  /* 0x0000000416037c08 */ /* 0x020fe4000c000000 */
[----:B------:R-:W-:Y:S02]  /*a9d0*/  LOP3.LUT R0, R4, R5, RZ, 0xfc, !PT ;  /* 0x0000000504007212 */ /* 0x000fe400078efcff */
        /* <DEDUP_REMOVED lines=17> */
[----:B-1----:R-:W-:Y:S01]  /*aaf0*/  MOV R20, 0x20 ;  /* 0x0000002000147802 */ /* 0x002fe20000000f00 */
        /* <DEDUP_REMOVED lines=104> */
[----:B------:R-:W-:Y:S02]  /*b180*/  SEL R20, R20, 0xffffffe0, !P0 ;  /* 0xffffffe014147807 */ /* 0x000fe40004000000 */
[C---:B------:R-:W-:Y:S02]  /*b190*/  LEA R25, R0.reuse, R25, 0x1 ;  /* 0x0000001900197211 */ /* 0x040fe400078e08ff */
[----:B------:R-:W-:Y:S01]  /*b1a0*/  LEA R3, R0, R24, 0x1 ;  /* 0x0000001800037211 */ /* 0x000fe200078e08ff */
[----:B------:R-:W-:Y:S06]  /*b1b0*/  @P1 BRA `(.L_x_58) ;  /* 0x0000000000041947 */ /* 0x000fec0003800000 */
[----:B------:R-:W-:-:S04]  /*b1c0*/  DEPBAR.LE SB0, 0x1 ;  /* 0x000080400000791a */ /* 0x000fc80000000000 */
.L_x_58:
[----:B------:R-:W-:Y:S05]  /*b1d0*/  WARPSYNC.ALL ;  /* 0x0000000000007948 */ /* 0x000fea0003800000 */
[----:B------:R-:W-:Y:S01]  /*b1e0*/  BAR.SYNC.DEFER_BLOCKING 0x1, 0x80 ;  /* 0x0042000000007b1d */ /* 0x000fe20000010000 */
[----:B------:R-:W-:Y:S02]  /*b1f0*/  IADD3 R0, R25, R20, RZ ;  /* 0x0000001419007210 */ /* 0x000fe40007ffe0ff */
[----:B------:R-:W-:Y:S02]  /*b200*/  F2FP.F16.F32.PACK_AB R14, R14, R15 ;  /* 0x0000000f0e0e723e */ /* 0x000fe400000000ff */
[----:B------:R-:W-:Y:S01]  /*b210*/  F2FP.F16.F32.PACK_AB R12, R169, R168 ;  /* 0x000000a8a90c723e */ /* 0x000fe200000000ff */
[----:B------:R-:W-:Y:S01]  /*b220*/  BSSY B0, `(.L_x_59) ;  /* 0x000001f000007945 */ /* 0x000fe20003800000 */
[----:B------:R-:W-:-:S02]  /*b230*/  F2FP.F16.F32.PACK_AB R13, R13, R170 ;  /* 0x000000aa0d0d723e */ /* 0x000fc400000000ff */
[----:B------:R-:W-:Y:S02]  /*b240*/  F2FP.F16.F32.PACK_AB R15, R175, R174 ;  /* 0x000000aeaf0f723e */ /* 0x000fe400000000ff */
[----:B------:R-:W-:Y:S02]  /*b250*/  F2FP.F16.F32.PACK_AB R28, R28, R21 ;  /* 0x000000151c1c723e */ /* 0x000fe400000000ff */
[----:B------:R-:W-:Y:S02]  /*b260*/  F2FP.F16.F32.PACK_AB R29, R29, R178 ;  /* 0x000000b21d1d723e */ /* 0x000fe400000000ff */
[----:B------:R-:W-:Y:S02]  /*b270*/  F2FP.F16.F32.PACK_AB R30, R30, R27 ;  /* 0x0000001b1e1e723e */ /* 0x000fe400000000ff */
[----:B------:R-:W-:Y:S02]  /*b280*/  F2FP.F16.F32.PACK_AB R31, R31, R182 ;  /* 0x000000b61f1f723e */ /* 0x000fe400000000ff */
[----:B------:R-:W-:Y:S01]  /*b290*/  IADD3 R20, R20, 0x1000, R25 ;  /* 0x0000100014147810 */ /* 0x000fe20007ffe019 */
[----:B------:R1:W-:Y:S04]  /*b2a0*/  STSM.16.M88.4 [R3+0x51e00], R4 ;  /* 0x051e000403007844 */ /* 0x0003e80000000200 */
[----:B------:R1:W-:Y:S01]  /*b2b0*/  STSM.16.M88.4 [R0], R8 ;  /* 0x0000000800007844 */ /* 0x0003e20000000200 */
[----:B------:R-:W-:Y:S01]  /*b2c0*/  @!PT LDS RZ, [RZ] ;  /* 0x00000000fffff984 */ /* 0x000fe20000000800 */
[----:B------:R-:W-:Y:S01]  /*b2d0*/  @!PT LDS RZ, [RZ] ;  /* 0x00000000fffff984 */ /* 0x000fe20000000800 */
[----:B------:R-:W-:Y:S01]  /*b2e0*/  @!PT LDS RZ, [RZ] ;  /* 0x00000000fffff984 */ /* 0x000fe20000000800 */
[----:B------:R-:W-:Y:S01]  /*b2f0*/  @!PT LDS RZ, [RZ] ;  /* 0x00000000fffff984 */ /* 0x000fe20000000800 */
[----:B------:R2:W-:Y:S06]  /*b300*/  MEMBAR.ALL.CTA ;  /* 0x0000000000007992 */ /* 0x0005ec0000008000 */
[----:B--2---:R-:W2:Y:S02]  /*b310*/  FENCE.VIEW.ASYNC.S ;  /* 0x00000000000073c6 */ /* 0x004ea40000000000 */
[----:B--2---:R-:W-:Y:S06]  /*b320*/  BAR.SYNC.DEFER_BLOCKING 0x1, 0x80 ;  /* 0x0042000000007b1d */ /* 0x004fec0000010000 */
[----:B------:R-:W-:Y:S05]  /*b330*/  @P1 BRA `(.L_x_60) ;  /* 0x0000000000341947 */ /* 0x000fea0003800000 */
[----:B------:R-:W-:Y:S01]  /*b340*/  R2UR UR5, R201 ;  /* 0x00000000c90572ca */ /* 0x000fe200000e0000 */
[----:B------:R-:W-:Y:S01]  /*b350*/  ULDC.64 UR8, c[0x0][0x198] ;  /* 0x0000660000087ab9 */ /* 0x000fe20000000a00 */
[----:B------:R-:W-:Y:S01]  /*b360*/  R2UR UR40, R24 ;  /* 0x00000000182872ca */ /* 0x000fe200000e0000 */
[----:B------:R-:W-:Y:S02]  /*b370*/  UIADD3 UR43, -UR60, URZ, URZ ;  /* 0x0000003f3c2b7290 */ /* 0x000fe4000fffe13f */
[----:B------:R-:W-:Y:S01]  /*b380*/  UIADD3 UR6, UP0, UR8, 0x670, URZ ;  /* 0x0000067008067890 */ /* 0x000fe2000ff1e03f */
[----:B------:R-:W-:Y:S01]  /*b390*/  ULDC UR4, c[0x0][0xa10] ;  /* 0x0002840000047ab9 */ /* 0x000fe20000000800 */
[----:B------:R-:W-:Y:S02]  /*b3a0*/  UMOV UR41, URZ ;  /* 0x0000003f00297c82 */ /* 0x000fe40008000000 */
[----:B------:R-:W-:-:S04]  /*b3b0*/  UIADD3.X UR7, URZ, UR9, URZ, UP0, !UPT ;  /* 0x000000093f077290 */ /* 0x000fc800087fe43f */
[----:B------:R-:W-:Y:S02]  /*b3c0*/  UIMAD UR43, UR4, UR43, UR5 ;  /* 0x0000002b042b72a4 */ /* 0x000fe4000f8e0205 */
[----:B------:R-:W-:-:S09]  /*b3d0*/  UIADD3 UR40, UR40, 0x51e00, URZ ;  /* 0x00051e0028287890 */ /* 0x000fd2000fffe03f */
[----:B------:R2:W-:Y:S01]  /*b3e0*/  UTMASTG.4D [UR40], [UR6] ;  /* 0x00000028060073b5 */ /* 0x0005e20008018000 */
[----:B------:R0:W-:Y:S01]  /*b3f0*/  UTMACMDFLUSH ;  /* 0x00000000000079b7 */ /* 0x0001e20000000000 */
[----:B--2---:R-:W-:-:S04]  /*b400*/  DEPBAR.LE SB0, 0x1 ;  /* 0x000080400000791a */ /* 0x004fc80000000000 */
.L_x_60:
[----:B------:R-:W-:Y:S05]  /*b410*/  BSYNC B0 ;  /* 0x0000000000007941 */ /* 0x000fea0003800000 */
.L_x_59:
[----:B------:R-:W-:Y:S01]  /*b420*/  BAR.SYNC.DEFER_BLOCKING 0x1, 0x80 ;  /* 0x0042000000007b1d */ /* 0x000fe20000010000 */
[----:B-1----:R-:W-:Y:S02]  /*b430*/  F2FP.F16.F32.PACK_AB R4, R153, R152 ;  /* 0x000000989904723e */ /* 0x002fe400000000ff */
[----:B------:R-:W-:Y:S02]  /*b440*/  F2FP.F16.F32.PACK_AB R5, R155, R154 ;  /* 0x0000009a9b05723e */ /* 0x000fe400000000ff */
[----:B------:R-:W-:Y:S01]  /*b450*/  F2FP.F16.F32.PACK_AB R6, R157, R156 ;  /* 0x0000009c9d06723e */ /* 0x000fe200000000ff */
[----:B------:R-:W-:Y:S01]  /*b460*/  BSSY B0, `(.L_x_61) ;  /* 0x000001f000007945 */ /* 0x000fe20003800000 */
[----:B------:R-:W-:Y:S02]  /*b470*/  F2FP.F16.F32.PACK_AB R7, R159, R158 ;  /* 0x0000009e9f07723e */ /* 0x000fe400000000ff */
[----:B------:R-:W-:Y:S02]  /*b480*/  F2FP.F16.F32.PACK_AB R8, R161, R160 ;  /* 0x000000a0a108723e */ /* 0x000fe400000000ff */
[----:B------:R-:W-:-:S02]  /*b490*/  F2FP.F16.F32.PACK_AB R9, R163, R162 ;  /* 0x000000a2a309723e */ /* 0x000fc400000000ff */
[----:B------:R-:W-:Y:S02]  /*b4a0*/  F2FP.F16.F32.PACK_AB R10, R165, R164 ;  /* 0x000000a4a50a723e */ /* 0x000fe400000000ff */
[----:B------:R-:W-:Y:S01]  /*b4b0*/  F2FP.F16.F32.PACK_AB R11, R167, R166 ;  /* 0x000000a6a70b723e */ /* 0x000fe200000000ff */
        /* <DEDUP_REMOVED lines=16> */
[----:B------:R-:W-:Y:S02]  /*b5c0*/  UMOV UR9, 0x20 ;  /* 0x0000002000097882 */ /* 0x000fe40000000000 */
[----:B------:R-:W-:Y:S01]  /*b5d0*/  UIADD3.X UR7, URZ, UR13, URZ, UP0, !UPT ;  /* 0x0000000d3f077290 */ /* 0x000fe200087fe43f */
[----:B------:R-:W-:Y:S01]  /*b5e0*/  UMOV UR10, UR42 ;  /* 0x0000002a000a7c82 */ /* 0x000fe20008000000 */
[----:B------:R-:W-:-:S02]  /*b5f0*/  UMOV UR12, UR44 ;  /* 0x0000002c000c7c82 */ /* 0x000fc40008000000 */
[----:B------:R-:W-:Y:S02]  /*b600*/  UIMAD UR11, UR4, UR11, UR5 ;  /* 0x0000000b040b72a4 */ /* 0x000fe4000f8e0205 */
[----:B------:R-:W-:-:S09]  /*b610*/  UIADD3 UR8, UR8, 0x52e00, URZ ;  /* 0x00052e0008087890 */ /* 0x000fd2000fffe03f */
[----:B------:R2:W-:Y:S01]  /*b620*/  UTMASTG.4D [UR8], [UR6] ;  /* 0x00000008060073b5 */ /* 0x0005e20008018000 */
[----:B------:R0:W-:Y:S01]  /*b630*/  UTMACMDFLUSH ;  /* 0x00000000000079b7 */ /* 0x0001e20000000000 */
[----:B--2---:R-:W-:-:S04]  /*b640*/  DEPBAR.LE SB0, 0x1 ;  /* 0x000080400000791a */ /* 0x004fc80000000000 */
.L_x_62:
[----:B------:R-:W-:Y:S05]  /*b650*/  BSYNC B0 ;  /* 0x0000000000007941 */ /* 0x000fea0003800000 */
.L_x_61:
        /* <DEDUP_REMOVED lines=10> */
[----:B------:R1:W-:Y:S04]  /*b700*/  STSM.16.M88.4 [R25], R4 ;  /* 0x0000000419007844 */ /* 0x0003e80000000200 */
        /* <DEDUP_REMOVED lines=24> */
.L_x_64:
[----:B------:R-:W-:Y:S05]  /*b890*/  BSYNC B0 ;  /* 0x0000000000007941 */ /* 0x000fea0003800000 */
.L_x_63:
[----:B------:R-:W-:Y:S01]  /*b8a0*/  BAR.SYNC.DEFER_BLOCKING 0x1, 0x80 ;  /* 0x0042000000007b1d */ /* 0x000fe20000010000 */
[----:B------:R-:W-:Y:S02]  /*b8b0*/  F2FP.F16.F32.PACK_AB R128, R129, R128 ;  /* 0x000000808180723e */ /* 0x000fe400000000ff */
[----:B------:R-:W-:Y:S02]  /*b8c0*/  F2FP.F16.F32.PACK_AB R129, R131, R130 ;  /* 0x000000828381723e */ /* 0x000fe400000000ff */
[----:B-1----:R-:W-:Y:S01]  /*b8d0*/  F2FP.F16.F32.PACK_AB R4, R121, R120 ;  /* 0x000000787904723e */ /* 0x002fe200000000ff */
        /* <DEDUP_REMOVED lines=31> */
.L_x_66:
[----:B------:R-:W-:Y:S05]  /*bad0*/  BSYNC B0 ;  /* 0x0000000000007941 */ /* 0x000fea0003800000 */
.L_x_65:
[----:B------:R-:W-:Y:S01]  /*bae0*/  BAR.SYNC.DEFER_BLOCKING 0x1, 0x80 ;  /* 0x0042000000007b1d */ /* 0x000fe20000010000 */
[----:B------:R-:W-:Y:S02]  /*baf0*/  F2FP.F16.F32.PACK_AB R104, R105, R104 ;  /* 0x000000686968723e */ /* 0x000fe400000000ff */
        /* <DEDUP_REMOVED lines=15> */
[----:B---3--:R-:W3:Y:S02]  /*bbf0*/  FENCE.VIEW.ASYNC.S ;  /* 0x00000000000073c6 */ /* 0x008ee40000000000 */
[----:B---3--:R-:W-:Y:S06]  /*bc00*/  BAR.SYNC.DEFER_BLOCKING 0x1, 0x80 ;  /* 0x0042000000007b1d */ /* 0x008fec0000010000 */
        /* <DEDUP_REMOVED lines=15> */
[----:B---3--:R-:W-:-:S04]  /*bd00*/  DEPBAR.LE SB0, 0x1 ;  /* 0x000080400000791a */ /* 0x008fc80000000000 */
.L_x_68:
[----:B------:R-:W-:Y:S05]  /*bd10*/  BSYNC B0 ;  /* 0x0000000000007941 */ /* 0x000fea0003800000 */
.L_x_67:
        /* <DEDUP_REMOVED lines=17> */
[----:B----4-:R-:W4:Y:S02]  /*be30*/  FENCE.VIEW.ASYNC.S ;  /* 0x00000000000073c6 */ /* 0x010f240000000000 */
[----:B----4-:R-:W-:Y:S06]  /*be40*/  BAR.SYNC.DEFER_BLOCKING 0x1, 0x80 ;  /* 0x0042000000007b1d */ /* 0x010fec0000010000 */
        /* <DEDUP_REMOVED lines=15> */
[----:B----4-:R-:W-:-:S04]  /*bf40*/  DEPBAR.LE SB0, 0x1 ;  /* 0x000080400000791a */ /* 0x010fc80000000000 */
.L_x_70:
[----:B------:R-:W-:Y:S05]  /*bf50*/  BSYNC B0 ;  /* 0x0000000000007941 */ /* 0x000fea0003800000 */
.L_x_69:
[----:B------:R-:W-:Y:S06]  /*bf60*/  BAR.SYNC.DEFER_BLOCKING 0x1, 0x80 ;  /* 0x0042000000007b1d */ /* 0x000fec0000010000 */
[----:B------:R-:W-:Y:S01]  /*bf70*/  BSSY B0, `(.L_x_71) ;  /* 0x0000019000007945 */ /* 0x000fe20003800000 */
[----:B------:R4:W-:Y:S04]  /*bf80*/  STSM.16.M88.4 [R25], R88 ;  /* 0x0000005819007844 */ /* 0x0009e80000000200 */
[----:B------:R4:W-:Y:S01]  /*bf90*/  STSM.16.M88.4 [R0], R96 ;  /* 0x0000006000007844 */ /* 0x0009e20000000200 */
[----:B------:R-:W-:Y:S01]  /*bfa0*/  @!PT LDS RZ, [RZ] ;  /* 0x00000000fffff984 */ /* 0x000fe20000000800 */
[----:B------:R-:W-:Y:S01]  /*bfb0*/  @!PT LDS RZ, [RZ] ;  /* 0x00000000fffff984 */ /* 0x000fe20000000800 */
[----:B------:R-:W-:Y:S01]  /*bfc0*/  @!PT LDS RZ, [RZ] ;  /* 0x00000000fffff984 */ /* 0x000fe20000000800 */
[----:B------:R-:W-:Y:S01]  /*bfd0*/  @!PT LDS RZ, [RZ] ;  /* 0x00000000fffff984 */ /* 0x000fe20000000800 */
[----:B------:R5:W-:Y:S06]  /*bfe0*/  MEMBAR.ALL.CTA ;  /* 0x0000000000007992 */ /* 0x000bec0000008000 */
[----:B-----5:R-:W5:Y:S02]  /*bff0*/  FENCE.VIEW.ASYNC.S ;  /* 0x00000000000073c6 */ /* 0x020f640000000000 */
[----:B-----5:R-:W-:Y:S06]  /*c000*/  BAR.SYNC.DEFER_BLOCKING 0x1, 0x80 ;  /* 0x0042000000007b1d */ /* 0x020fec0000010000 */
        /* <DEDUP_REMOVED lines=13> */
[----:B------:R1:W-:Y:S02]  /*c0e0*/  UTMASTG.4D [UR8], [UR6] ;  /* 0x00000008060073b5 */ /* 0x0003e40008018000 */
[----:B-1----:R0:W-:Y:S02]  /*c0f0*/  UTMACMDFLUSH ;  /* 0x00000000000079b7 */ /* 0x0021e40000000000 */
.L_x_72:
[----:B------:R-:W-:Y:S05]  /*c100*/  BSYNC B0 ;  /* 0x0000000000007941 */ /* 0x000fea0003800000 */
.L_x_71:
[----:B------:R-:W-:Y:S01]  /*c110*/  R2UR UR4, R19 ;  /* 0x00000000130472ca */ /* 0x000fe200000e0000 */
[----:B------:R-:W5:Y:S01]  /*c120*/  S2UR UR6, SR_CgaCtaId ;  /* 0x00000000000679c3 */ /* 0x000f620000008800 */
[----:B------:R-:W-:Y:S01]  /*c130*/  UMOV UR5, 0x400 ;  /* 0x0000040000057882 */ /* 0x000fe20000000000 */
[----:B------:R-:W-:-:S04]  /*c140*/  DEPBAR.LE SB0, 0x0 ;  /* 0x000080000000791a */ /* 0x000fc80000000000 */
[----:B------:R-:W-:-:S06]  /*c150*/  LOP3.LUT R200, R200, 0x1, RZ, 0x3c, !PT ;  /* 0x00000001c8c87812 */ /* 0x000fcc00078e3cff */
[----:B------:R-:W-:-:S04]  /*c160*/  ULEA UR4, UR4, 0xfffffff8, 0x3 ;  /* 0xfffffff804047891 */ /* 0x000fc8000f8e183f */
[----:B------:R-:W-:-:S04]  /*c170*/  ULOP3.LUT UR4, UR4, 0x8, URZ, 0xc0, !UPT ;  /* 0x0000000804047892 */ /* 0x000fc8000f8ec03f */
[----:B------:R-:W-:Y:S02]  /*c180*/  ULOP3.LUT UR4, UR4, 0x18, URZ, 0x3c, !UPT ;  /* 0x0000001804047892 */ /* 0x000fe4000f8e3c3f */
[----:B-----5:R-:W-:-:S04]  /*c190*/  ULEA UR5, UR6, UR5, 0x18 ;  /* 0x0000000506057291 */ /* 0x020fc8000f8ec03f */
[----:B--2-4-:R-:W-:Y:S01]  /*c1a0*/  MOV R0, UR4 ;  /* 0x0000000400007c02 */ /* 0x014fe20008000f00 */
[----:B------:R-:W-:Y:S02]  /*c1b0*/  ULDC UR4, c[0x0][0xc] ;  /* 0x0000030000047ab9 */ /* 0x000fe40000000800 */
[----:B------:R-:W-:Y:S01]  /*c1c0*/  IADD3 R17, R17, UR4, RZ ;  /* 0x0000000411117c10 */ /* 0x000fe2000fffe0ff */
[----:B------:R-:W-:-:S03]  /*c1d0*/  ULDC UR4, c[0x0][0xa00] ;  /* 0x0002800000047ab9 */ /* 0x000fc60000000800 */
[----:B------:R-:W-:Y:S01]  /*c1e0*/  ISETP.GE.AND P0, PT, R17, UR4, PT ;  /* 0x0000000411007c0c */ /* 0x000fe2000bf06270 */
[----:B------:R2:W-:-:S12]  /*c1f0*/  SYNCS.ARRIVE.TRANS64.A1T0 RZ, [R0+UR5+0x58490], RZ ;  /* 0x058490ff00ff79a7 */ /* 0x0005d80008100005 */
[----:B--2---:R-:W-:Y:S05]  /*c200*/  @!P0 BRA `(.L_x_73) ;  /* 0xffffff4800988947 */ /* 0x004fea000383ffff */
[----:B------:R-:W-:Y:S05]  /*c210*/  EXIT ;  /* 0x000000000000794d */ /* 0x000fea0003800000 */
.L_x_6:
[----:B------:R-:W-:-:S08]  /*c220*/  NOP ;  /* 0x0000000000007918 */ /* 0x000fd00000000000 */
[----:B------:R-:W2:-:S00]  /*c230*/  USETMAXREG.DEALLOC.CTAPOOL 0x18 ;  /* 0x00000018000079c8 */ /* 0x000e8000080e0500 */
[----:B------:R-:W-:-:S13]  /*c240*/  PLOP3.LUT P3, PT, PT, PT, UP0, 0x80, 0x0 ;  /* 0x000000000000781c */ /* 0x000fda0003f6f008 */
[----:B--2---:R-:W-:Y:S05]  /*c250*/  @!P3 BRA `(.L_x_74) ;  /* 0x0000000c0038b947 */ /* 0x004fea0003800000 */
[----:B------:R-:W-:-:S13]  /*c260*/  PLOP3.LUT P2, PT, PT, PT, UP1, 0x80, 0x0 ;  /* 0x000000000000781c */ /* 0x000fda0003f4f018 */
[----:B-1----:R-:W-:Y:S05]  /*c270*/  @P2 EXIT ;  /* 0x000000000000294d */ /* 0x002fea0003800000 */
[----:B------:R-:W-:Y:S02]  /*c280*/  ULDC UR4, c[0x0][0xa00] ;  /* 0x0002800000047ab9 */ /* 0x000fe40000000800 */
[----:B------:R-:W-:-:S13]  /*c290*/  ISETP.GE.AND P2, PT, R17, UR4, PT ;  /* 0x0000000411007c0c */ /* 0x000fda000bf46270 */
[----:B------:R-:W-:Y:S05]  /*c2a0*/  @P2 EXIT ;  /* 0x000000000000294d */ /* 0x000fea0003800000 */
[----:B------:R-:W-:Y:S01]  /*c2b0*/  R2UR UR4, R16 ;  /* 0x00000000100472ca */ /* 0x000fe200000e0000 */
[----:B------:R-:W-:Y:S01]  /*c2c0*/  BSSY B0, `(.L_x_75) ;  /* 0x00000c6000007945 */ /* 0x000fe20003800000 */
[----:B------:R-:W-:Y:S01]  /*c2d0*/  LOP3.LUT P2, RZ, R2, 0x1f, RZ, 0xc0, !PT ;  /* 0x0000001f02ff7812 */ /* 0x000fe2000784c0ff */
[----:B------:R-:W-:Y:S01]  /*c2e0*/  ULDC UR25, c[0x0][0xc] ;  /* 0x0000030000197ab9 */ /* 0x000fe20000000800 */
[----:B------:R-:W-:Y:S01]  /*c2f0*/  MOV R4, 0x1 ;  /* 0x0000000100047802 */ /* 0x000fe20000000f00 */
[----:B------:R-:W-:Y:S01]  /*c300*/  ULDC.64 UR22, c[0x0][0x198] ;  /* 0x0000660000167ab9 */ /* 0x000fe20000000a00 */
[----:B------:R-:W-:Y:S01]  /*c310*/  PLOP3.LUT P0, PT, P2, P0, PT, 0x2a, 0x0 ;  /* 0x000000000000781c */ /* 0x000fe20001700572 */
[----:B------:R-:W-:Y:S01]  /*c320*/  ULDC UR26, c[0x0][0xa00] ;  /* 0x00028000001a7ab9 */ /* 0x000fe20000000800 */
[----:B------:R-:W-:Y:S02]  /*c330*/  MOV R0, RZ ;  /* 0x000000ff00007202 */ /* 0x000fe40000000f00 */
[----:B------:R-:W-:-:S03]  /*c340*/  MOV R5, 0x1 ;  /* 0x0000000100057802 */ /* 0x000fc60000000f00 */
[----:B------:R-:W-:-:S12]  /*c350*/  ULOP3.LUT UR24, UR4, 0x2, URZ, 0xfc, !UPT ;  /* 0x0000000204187892 */ /* 0x000fd8000f8efc3f */
.L_x_90:
[----:B------:R-:W1:Y:S01]  /*c360*/  LDC R6, c[0x0][0xa04] ;  /* 0x00028100ff067b82 */ /* 0x000e620000000800 */
[----:B------:R-:W-:Y:S01]  /*c370*/  MOV R7, R17 ;  /* 0x0000001100077202 */ /* 0x000fe20000000f00 */
[----:B------:R-:W-:-:S06]  /*c380*/  UMOV UR4, 0xffffffff ;  /* 0xffffffff00047882 */ /* 0x000fcc0000000000 */
[----:B------:R-:W2:Y:S08]  /*c390*/  LDC R10, c[0x0][0xa10] ;  /* 0x00028400ff0a7b82 */ /* 0x000eb00000000800 */
[----:B------:R-:W3:Y:S01]  /*c3a0*/  LDC R13, c[0x0][0xa1c] ;  /* 0x00028700ff0d7b82 */ /* 0x000ee20000000800 */
[----:B-1----:R-:W-:Y:S02]  /*c3b0*/  ISETP.NE.AND P2, PT, R6, 0x1, PT ;  /* 0x000000010600780c */ /* 0x002fe40003f45270 */
[----:B--2---:R-:W-:-:S11]  /*c3c0*/  ISETP.NE.AND P3, PT, R10, 0x1, PT ;  /* 0x000000010a00780c */ /* 0x004fd60003f65270 */
[----:B------:R-:W1:Y:S01]  /*c3d0*/  @P2 LDC.64 R8, c[0x0][0xa08] ;  /* 0x00028200ff082b82 */ /* 0x000e620000000a00 */
[----:B---3--:R-:W-:-:S07]  /*c3e0*/  ISETP.NE.AND P4, PT, R13, 0x1, PT ;  /* 0x000000010d00780c */ /* 0x008fce0003f85270 */
[----:B------:R-:W2:Y:S08]  /*c3f0*/  @P3 LDC R12, c[0x0][0xa14] ;  /* 0x00028500ff0c3b82 */ /* 0x000eb00000000800 */
[----:B------:R-:W3:Y:S08]  /*c400*/  @P3 LDC R11, c[0x0][0xa18] ;  /* 0x00028600ff0b3b82 */ /* 0x000ef00000000800 */
[----:B------:R-:W4:Y:S01]  /*c410*/  @P4 LDC.64 R2, c[0x0][0xa20] ;  /* 0x00028800ff024b82 */ /* 0x000f220000000a00 */
[----:B-1----:R-:W-:-:S05]  /*c420*/  @P2 IMAD.HI.U32 R8, R17, R8, RZ ;  /* 0x0000000811082227 */ /* 0x002fca00078e00ff */
[----:B------:R-:W-:-:S04]  /*c430*/  @P2 SHF.R.U32.HI R7, RZ, R9, R8 ;  /* 0x00000009ff072219 */ /* 0x000fc80000011608 */
[----:B------:R-:W-:Y:S01]  /*c440*/  MOV R9, R7 ;  /* 0x0000000700097202 */ /* 0x000fe20000000f00 */
[----:B--2---:R-:W-:-:S05]  /*c450*/  @P3 IMAD.HI.U32 R8, R7, R12, RZ ;  /* 0x0000000c07083227 */ /* 0x004fca00078e00ff */
[----:B---3--:R-:W-:-:S05]  /*c460*/  @P3 SHF.R.U32.HI R9, RZ, R11, R8 ;  /* 0x0000000bff093219 */ /* 0x008fca0000011608 */
[----:B----4-:R-:W-:Y:S01]  /*c470*/  @P4 IMAD.HI.U32 R8, R9, R2, RZ ;  /* 0x0000000209084227 */ /* 0x010fe200078e00ff */
[----:B------:R-:W-:-:S04]  /*c480*/  MOV R2, R9 ;  /* 0x0000000900027202 */ /* 0x000fc80000000f00 */
[----:B------:R-:W-:Y:S02]  /*c490*/  @P4 SHF.R.U32.HI R2, RZ, R3, R8 ;  /* 0x00000003ff024219 */ /* 0x000fe40000011608 */
[----:B------:R-:W-:Y:S02]  /*c4a0*/  IADD3 R3, -R9, RZ, RZ ;  /* 0x000000ff09037210 */ /* 0x000fe40007ffe1ff */
[----:B------:R-:W-:-:S03]  /*c4b0*/  IADD3 R2, -R2, RZ, RZ ;  /* 0x000000ff02027210 */ /* 0x000fc60007ffe1ff */
[----:B------:R-:W-:Y:S02]  /*c4c0*/  IMAD R10, R10, R3, R7 ;  /* 0x000000030a0a7224 */ /* 0x000fe400078e0207 */
[----:B------:R-:W-:Y:S01]  /*c4d0*/  IMAD R2, R13, R2, R9 ;  /* 0x000000020d027224 */ /* 0x000fe200078e0209 */
[----:B------:R-:W-:Y:S06]  /*c4e0*/  BRA.DIV UR4, `(.L_x_76) ;  /* 0x0000002204c07947 */ /* 0x000fec000b800000 */
[----:B------:R-:W-:-:S13]  /*c4f0*/  ELECT P6, URZ, PT ;  /* 0x00000000003f782f */ /* 0x000fda00038c0000 */
.L_x_127:
[----:B------:R-:W-:Y:S01]  /*c500*/  IADD3 R3, -R7, RZ, RZ ;  /* 0x000000ff07037210 */ /* 0x000fe20007ffe1ff */
[----:B------:R-:W-:Y:S04]  /*c510*/  BSSY B1, `(.L_x_77) ;  /* 0x0000049000017945 */ /* 0x000fe80003800000 */
[----:B------:R-:W-:Y:S01]  /*c520*/  IMAD R3, R6, R3, R17 ;  /* 0x0000000306037224 */ /* 0x000fe200078e0211 */
[----:B------:R-:W-:-:S04]  /*c530*/  MOV R6, RZ ;  /* 0x000000ff00067202 */ /* 0x000fc80000000f00 */
[----:B------:R-:W-:Y:S01]  /*c540*/  SHF.L.U32 R3, R3, 0x7, RZ ;  /* 0x0000000703037819 */ /* 0x000fe200000006ff */
[----:B------:R-:W-:Y:S06]  /*c550*/  @!P6 BRA `(.L_x_78) ;  /* 0x000000040010e947 */ /* 0x000fec0003800000 */
[----:B------:R-:W1:Y:S01]  /*c560*/  S2R R7, SR_CgaCtaId ;  /* 0x0000000000077919 */ /* 0x000e620000008800 */
[----:B------:R-:W-:-:S04]  /*c570*/  MOV R6, 0x400 ;  /* 0x0000040000067802 */ /* 0x000fc80000000f00 */
[----:B-1----:R-:W-:Y:S02]  /*c580*/  LEA R9, R7, R6, 0x18 ;  /* 0x0000000607097211 */ /* 0x002fe400078ec0ff */
[----:B------:R-:W-:Y:S02]  /*c590*/  SHF.L.U32 R6, R5, 0x1f, RZ ;  /* 0x0000001f05067819 */ /* 0x000fe400000006ff */
[----:B------:R-:W-:-:S04]  /*c5a0*/  LEA R7, R0, R9, 0x3 ;  /* 0x0000000900077211 */ /* 0x000fc800078e18ff */
[----:B------:R-:W1:Y:S02]  /*c5b0*/  SYNCS.PHASECHK.TRANS64.TRYWAIT P2, [R7+URZ+0x58460], R6 ;  /* 0x05846006070075a7 */ /* 0x000e64000804017f */
[----:B-1----:R-:W-:Y:S05]  /*c5c0*/  @!P2 BRA `(.L_x_79) ;  /* 0x0000002000a8a947 */ /* 0x002fea0003800000 */
.L_x_128:
[----:B------:R-:W-:Y:S01]  /*c5d0*/  UPRMT UR4, UR24, 0x9910, URZ ;  /* 0x0000991018047896 */ /* 0x000fe2000800003f */
[----:B-1----:R-:W-:-:S03]  /*c5e0*/  @P1 MOV R6, 0x7000 ;  /* 0x0000700000061802 */ /* 0x002fc60000000f00 */
[----:B------:R-:W-:Y:S01]  /*c5f0*/  UISETP.NE.AND UP0, UPT, UR4, 0x2, UPT ;  /* 0x000000020400788c */ /* 0x000fe2000bf05270 */
[----:B------:R1:W-:Y:S05]  /*c600*/  @P1 SYNCS.ARRIVE.TRANS64 RZ, [R7+URZ+0x58450], R6 ;  /* 0x0584500607ff19a7 */ /* 0x0003ea000800003f */
[----:B------:R-:W-:-:S13]  /*c610*/  PLOP3.LUT P2, PT, PT, PT, UP0, 0x80, 0x0 ;  /* 0x000000000000781c */ /* 0x000fda0003f4f008 */
[----:B-1----:R-:W-:Y:S05]  /*c620*/  @P2 BRA `(.L_x_80) ;  /* 0x0000000000042947 */ /* 0x002fea0003800000 */
[----:B------:R-:W-:Y:S01]  /*c630*/  BPT.TRAP 0x1 ;  /* 0x000000040000795c */ /* 0x000fe20000300000 */
.L_x_80:
[----:B------:R-:W-:Y:S05]  /*c640*/  @P0 BRA `(.L_x_81) ;  /* 0x0000000000040947 */ /* 0x000fea0003800000 */
[----:B------:R-:W-:Y:S01]  /*c650*/  BPT.TRAP 0x1 ;  /* 0x000000040000795c */ /* 0x000fe20000300000 */
.L_x_81:
[----:B------:R-:W-:Y:S01]  /*c660*/  R2UR UR5, R9 ;  /* 0x00000000090572ca */ /* 0x000fe200000e0000 */
[----:B------:R-:W-:Y:S01]  /*c670*/  UIADD3 UR4, UP0, UR22, 0xf0, URZ ;  /* 0x000000f016047890 */ /* 0x000fe2000ff1e03f */
[----:B------:R-:W-:Y:S01]  /*c680*/  R2UR UR14, R0 ;  /* 0x00000000000e72ca */ /* 0x000fe200000e0000 */
[----:B------:R-:W-:Y:S01]  /*c690*/  UMOV UR10, URZ ;  /* 0x0000003f000a7c82 */ /* 0x000fe20008000000 */
[----:B------:R-:W-:Y:S01]  /*c6a0*/  R2UR UR9, R7 ;  /* 0x00000000070972ca */ /* 0x000fe200000e0000 */
[----:B------:R-:W-:Y:S01]  /*c6b0*/  UMOV UR6, 0x0 ;  /* 0x0000000000067882 */ /* 0x000fe20000000000 */
[----:B------:R-:W-:Y:S01]  /*c6c0*/  R2UR UR11, R3 ;  /* 0x00000000030b72ca */ /* 0x000fe200000e0000 */
[----:B------:R-:W-:Y:S01]  /*c6d0*/  UMOV UR7, 0x10000000 ;  /* 0x1000000000077882 */ /* 0x000fe20000000000 */
[----:B------:R-:W-:Y:S01]  /*c6e0*/  R2UR UR12, R10 ;  /* 0x000000000a0c72ca */ /* 0x000fe200000e0000 */
[----:B------:R-:W-:Y:S01]  /*c6f0*/  UMOV UR16, 0x20 ;  /* 0x0000002000107882 */ /* 0x000fe20000000000 */
[----:B------:R-:W-:Y:S01]  /*c700*/  R2UR UR13, R2 ;  /* 0x00000000020d72ca */ /* 0x000fe200000e0000 */
[----:B------:R-:W-:Y:S01]  /*c710*/  UMOV UR18, 0x40 ;  /* 0x0000004000127882 */ /* 0x000fe20000000000 */
[----:B------:R-:W-:Y:S01]  /*c720*/  UMOV UR20, 0x60 ;  /* 0x0000006000147882 */ /* 0x000fe20000000000 */
[----:B------:R-:W-:Y:S01]  /*c730*/  UMOV UR21, 0x80 ;  /* 0x0000008000157882 */ /* 0x000fe20000000000 */
[----:B------:R-:W-:Y:S01]  /*c740*/  IADD3 R0, R0, 0x1, RZ ;  /* 0x0000000100007810 */ /* 0x000fe20007ffe0ff */
[----:B------:R-:W-:-:S02]  /*c750*/  UIMAD UR14, UR14, 0x7000, UR5 ;  /* 0x000070000e0e78a4 */ /* 0x000fc4000f8e0205 */
[----:B------:R-:W-:Y:S01]  /*c760*/  UIADD3 UR9, UR9, 0x58450, URZ ;  /* 0x0005845009097890 */ /* 0x000fe2000fffe03f */
[C---:B------:R-:W-:Y:S01]  /*c770*/  ISETP.NE.AND P2, PT, R0.reuse, 0x2, PT ;  /* 0x000000020000780c */ /* 0x040fe20003f45270 */
[----:B------:R-:W-:Y:S02]  /*c780*/  UIADD3.X UR5, URZ, UR23, URZ, UP0, !UPT ;  /* 0x000000173f057290 */ /* 0x000fe400087fe43f */
[----:B------:R-:W-:Y:S01]  /*c790*/  UIADD3 UR15, UR14, 0x1000, URZ ;  /* 0x000010000e0f7890 */ /* 0x000fe2000fffe03f */
[----:B------:R-:W-:Y:S01]  /*c7a0*/  SEL R6, RZ, 0x1, P2 ;  /* 0x00000001ff067807 */ /* 0x000fe20001000000 */
[----:B------:R-:W-:Y:S01]  /*c7b0*/  UIADD3 UR17, UR14, 0x2000, URZ ;  /* 0x000020000e117890 */ /* 0x000fe2000fffe03f */
[----:B------:R-:W-:Y:S01]  /*c7c0*/  SEL R0, R0, RZ, P2 ;  /* 0x000000ff00007207 */ /* 0x000fe20001000000 */
[----:B------:R-:W-:Y:S01]  /*c7d0*/  UMOV UR8, UR14 ;  /* 0x0000000e00087c82 */ /* 0x000fe20008000000 */
[----:B------:R-:W-:Y:S01]  /*c7e0*/  UIADD3 UR19, UR14, 0x3000, URZ ;  /* 0x000030000e137890 */ /* 0x000fe2000fffe03f */
[----:B------:R-:W-:Y:S01]  /*c7f0*/  LOP3.LUT R5, R5, R6, RZ, 0x3c, !PT ;  /* 0x0000000605057212 */ /* 0x000fe200078e3cff */
[----:B------:R1:W-:Y:S01]  /*c800*/  UTMALDG.4D [UR8], [UR4], desc[UR6] ;  /* 0x00000608040075b4 */ /* 0x0003e20008019000 */
[----:B------:R-:W-:Y:S01]  /*c810*/  MOV R6, 0x40 ;  /* 0x0000004000067802 */ /* 0x000fe20000000f00 */
[----:B-1----:R-:W-:Y:S01]  /*c820*/  UMOV UR8, UR15 ;  /* 0x0000000f00087c82 */ /* 0x002fe20008000000 */
[----:B------:R-:W-:Y:S01]  /*c830*/  UMOV UR10, UR16 ;  /* 0x00000010000a7c82 */ /* 0x000fe20008000000 */
[----:B------:R-:W-:Y:S01]  /*c840*/  UIADD3 UR15, UR14, 0x4000, URZ ;  /* 0x000040000e0f7890 */ /* 0x000fe2000fffe03f */
[----:B------:R1:W-:Y:S01]  /*c850*/  UTMALDG.4D [UR8], [UR4], desc[UR6] ;  /* 0x00000608040075b4 */ /* 0x0003e20008019000 */
[----:B------:R-:W-:Y:S01]  /*c860*/  UIADD3 UR16, UR14, 0x5000, URZ ;  /* 0x000050000e107890 */ /* 0x000fe2000fffe03f */
[----:B-1----:R-:W-:Y:S01]  /*c870*/  UMOV UR8, UR17 ;  /* 0x0000001100087c82 */ /* 0x002fe20008000000 */
[----:B------:R-:W-:Y:S01]  /*c880*/  UMOV UR10, UR18 ;  /* 0x00000012000a7c82 */ /* 0x000fe20008000000 */
[----:B------:R-:W-:Y:S01]  /*c890*/  UIADD3 UR17, UR14, 0x6000, URZ ;  /* 0x000060000e117890 */ /* 0x000fe2000fffe03f */
[----:B------:R1:W-:Y:S02]  /*c8a0*/  UTMALDG.4D [UR8], [UR4], desc[UR6] ;  /* 0x00000608040075b4 */ /* 0x0003e40008019000 */
[----:B------:R-:W-:Y:S01]  /*c8b0*/  UMOV UR14, 0xa0 ;  /* 0x000000a0000e7882 */ /* 0x000fe20000000000 */
[----:B-1----:R-:W-:Y:S01]  /*c8c0*/  UMOV UR8, UR19 ;  /* 0x0000001300087c82 */ /* 0x002fe20008000000 */
[----:B------:R-:W-:-:S02]  /*c8d0*/  UMOV UR10, UR20 ;  /* 0x00000014000a7c82 */ /* 0x000fc40008000000 */
[----:B------:R1:W-:Y:S02]  /*c8e0*/  UTMALDG.4D [UR8], [UR4], desc[UR6] ;  /* 0x00000608040075b4 */ /* 0x0003e40008019000 */
[----:B-1----:R-:W-:Y:S01]  /*c8f0*/  UMOV UR8, UR15 ;  /* 0x0000000f00087c82 */ /* 0x002fe20008000000 */
[----:B------:R-:W-:Y:S02]  /*c900*/  UMOV UR10, UR21 ;  /* 0x00000015000a7c82 */ /* 0x000fe40008000000 */
[----:B------:R1:W-:Y:S02]  /*c910*/  UTMALDG.4D [UR8], [UR4], desc[UR6] ;  /* 0x00000608040075b4 */ /* 0x0003e40008019000 */
[----:B-1----:R-:W-:Y:S01]  /*c920*/  UMOV UR8, UR16 ;  /* 0x0000001000087c82 */ /* 0x002fe20008000000 */
[----:B------:R-:W-:Y:S01]  /*c930*/  UMOV UR10, UR14 ;  /* 0x0000000e000a7c82 */ /* 0x000fe20008000000 */
[----:B------:R-:W-:Y:S01]  /*c940*/  UMOV UR14, 0xc0 ;  /* 0x000000c0000e7882 */ /* 0x000fe20000000000 */
[----:B------:R1:W-:Y:S02]  /*c950*/  UTMALDG.4D [UR8], [UR4], desc[UR6] ;  /* 0x00000608040075b4 */ /* 0x0003e40008019000 */
[----:B-1----:R-:W-:Y:S01]  /*c960*/  UMOV UR8, UR17 ;  /* 0x0000001100087c82 */ /* 0x002fe20008000000 */
[----:B------:R-:W-:-:S02]  /*c970*/  UMOV UR10, UR14 ;  /* 0x0000000e000a7c82 */ /* 0x000fc40008000000 */
[----:B------:R1:W-:Y:S02]  /*c980*/  UTMALDG.4D [UR8], [UR4], desc[UR6] ;  /* 0x00000608040075b4 */ /* 0x0003e40008019000 */
[----:B-1----:R-:W-:Y:S01]  /*c990*/  NOP ;  /* 0x0000000000007918 */ /* 0x002fe20000000000 */
.L_x_78:
[----:B------:R-:W-:Y:S05]  /*c9a0*/  BSYNC B1 ;  /* 0x0000000000017941 */ /* 0x000fea0003800000 */
.L_x_77:
[----:B------:R-:W-:Y:S01]  /*c9b0*/  LOP3.LUT P2, RZ, R4, 0xff, RZ, 0xc0, !PT ;  /* 0x000000ff04ff7812 */ /* 0x000fe2000784c0ff */
[----:B------:R-:W-:-:S12]  /*c9c0*/  BSSY B1, `(.L_x_82) ;  /* 0x0000009000017945 */ /* 0x000fd80003800000 */
[----:B------:R-:W-:Y:S05]  /*c9d0*/  @!P2 BRA `(.L_x_83) ;  /* 0x00000000001ca947 */ /* 0x000fea0003800000 */
[----:B------:R-:W1:Y:S01]  /*c9e0*/  S2R R7, SR_CgaCtaId ;  /* 0x0000000000077919 */ /* 0x000e620000008800 */
[----:B------:R-:W-:-:S04]  /*c9f0*/  MOV R4, 0x400 ;  /* 0x0000040000047802 */ /* 0x000fc80000000f00 */
[----:B-1----:R-:W-:Y:S02]  /*ca00*/  LEA R7, R7, R4, 0x18 ;  /* 0x0000000407077211 */ /* 0x002fe400078ec0ff */
[----:B------:R-:W-:Y:S02]  /*ca10*/  SHF.L.U32 R4, RZ, 0x1f, RZ ;  /* 0x0000001fff047819 */ /* 0x000fe400000006ff */
[----:B------:R1:W-:Y:S02]  /*ca20*/  SYNCS.ARRIVE.TRANS64.A1T0 RZ, [R7+URZ+0x584b0], RZ ;  /* 0x0584b0ff07ff79a7 */ /* 0x0003e4000810003f */
[----:B------:R-:W2:Y:S02]  /*ca30*/  SYNCS.PHASECHK.TRANS64.TRYWAIT P2, [R7+URZ+0x584b0], R4 ;  /* 0x0584b004070075a7 */ /* 0x000ea4000804017f */
[----:B-12---:R-:W-:Y:S05]  /*ca40*/  @!P2 BRA `(.L_x_84) ;  /* 0x0000001c009ca947 */ /* 0x006fea0003800000 */
.L_x_83:
[----:B------:R-:W-:Y:S05]  /*ca50*/  BSYNC B1 ;  /* 0x0000000000017941 */ /* 0x000fea0003800000 */
.L_x_82:
[----:B------:R-:W-:Y:S04]  /*ca60*/  BSSY B1, `(.L_x_85) ;  /* 0x0000047000017945 */ /* 0x000fe80003800000 */
[----:B------:R-:W-:Y:S05]  /*ca70*/  @!P6 BRA `(.L_x_86) ;  /* 0x000000040014e947 */ /* 0x000fea0003800000 */
[----:B-1----:R-:W1:Y:S01]  /*ca80*/  S2R R7, SR_CgaCtaId ;  /* 0x0000000000077919 */ /* 0x002e620000008800 */
[----:B------:R-:W-:Y:S02]  /*ca90*/  MOV R4, 0x400 ;  /* 0x0000040000047802 */ /* 0x000fe40000000f00 */
[----:B------:R-:W-:Y:S02]  /*caa0*/  SHF.L.U32 R9, R5, 0x1f, RZ ;  /* 0x0000001f05097819 */ /* 0x000fe400000006ff */
[----:B-1----:R-:W-:-:S04]  /*cab0*/  LEA R7, R7, R4, 0x18 ;  /* 0x0000000407077211 */ /* 0x002fc800078ec0ff */
[----:B------:R-:W-:-:S04]  /*cac0*/  LEA R4, R0, R7, 0x3 ;  /* 0x0000000700047211 */ /* 0x000fc800078e18ff */
[----:B------:R-:W1:Y:S02]  /*cad0*/  SYNCS.PHASECHK.TRANS64.TRYWAIT P2, [R4+URZ+0x58460], R9 ;  /* 0x05846009040075a7 */ /* 0x000e64000804017f */
[----:B-1----:R-:W-:Y:S05]  /*cae0*/  @!P2 BRA `(.L_x_87) ;  /* 0x0000001c0088a947 */ /* 0x002fea0003800000 */
.L_x_129:
[----:B------:R-:W-:Y:S01]  /*caf0*/  UPRMT UR4, UR24, 0x9910, URZ ;  /* 0x0000991018047896 */ /* 0x000fe2000800003f */
[----:B-1----:R-:W-:-:S03]  /*cb00*/  @P1 MOV R9, 0x7000 ;  /* 0x0000700000091802 */ /* 0x002fc60000000f00 */
[----:B------:R-:W-:Y:S01]  /*cb10*/  UISETP.NE.AND UP0, UPT, UR4, 0x2, UPT ;  /* 0x000000020400788c */ /* 0x000fe2000bf05270 */
[----:B------:R1:W-:Y:S05]  /*cb20*/  @P1 SYNCS.ARRIVE.TRANS64 RZ, [R4+URZ+0x58450], R9 ;  /* 0x0584500904ff19a7 */ /* 0x0003ea000800003f */
[----:B------:R-:W-:-:S13]  /*cb30*/  PLOP3.LUT P2, PT, PT, PT, UP0, 0x80, 0x0 ;  /* 0x000000000000781c */ /* 0x000fda0003f4f008 */
[----:B-1----:R-:W-:Y:S05]  /*cb40*/  @P2 BRA `(.L_x_88) ;  /* 0x0000000000042947 */ /* 0x002fea0003800000 */
[----:B------:R-:W-:Y:S01]  /*cb50*/  BPT.TRAP 0x1 ;  /* 0x000000040000795c */ /* 0x000fe20000300000 */
.L_x_88:
[----:B------:R-:W-:Y:S05]  /*cb60*/  @P0 BRA `(.L_x_89) ;  /* 0x0000000000040947 */ /* 0x000fea0003800000 */
[----:B------:R-:W-:Y:S01]  /*cb70*/  BPT.TRAP 0x1 ;  /* 0x000000040000795c */ /* 0x000fe20000300000 */
.L_x_89:
        /* <DEDUP_REMOVED lines=15> */
[----:B------:R-:W-:Y:S01]  /*cc70*/  UIMAD UR14, UR14, 0x7000, UR5 ;  /* 0x000070000e0e78a4 */ /* 0x000fe2000f8e0205 */
[----:B------:R-:W-:Y:S01]  /*cc80*/  IADD3 R0, R0, 0x1, RZ ;  /* 0x0000000100007810 */ /* 0x000fe20007ffe0ff */
[----:B------:R-:W-:-:S02]  /*cc90*/  UIADD3.X UR5, URZ, UR23, URZ, UP0, !UPT ;  /* 0x000000173f057290 */ /* 0x000fc400087fe43f */
[----:B------:R-:W-:Y:S01]  /*cca0*/  UIADD3 UR11, UR11, UR8, URZ ;  /* 0x000000080b0b7290 */ /* 0x000fe2000fffe03f */
[C---:B------:R-:W-:Y:S01]  /*ccb0*/  ISETP.NE.AND P2, PT, R0.reuse, 0x2, PT ;  /* 0x000000020000780c */ /* 0x040fe20003f45270 */
[----:B------:R-:W-:Y:S02]  /*ccc0*/  UIADD3 UR9, UR9, 0x58450, URZ ;  /* 0x0005845009097890 */ /* 0x000fe4000fffe03f */
[----:B------:R-:W-:Y:S01]  /*ccd0*/  UIADD3 UR15, UR14, 0x1000, URZ ;  /* 0x000010000e0f7890 */ /* 0x000fe2000fffe03f */
[----:B------:R-:W-:Y:S01]  /*cce0*/  SEL R2, RZ, 0x1, P2 ;  /* 0x00000001ff027807 */ /* 0x000fe20001000000 */
[----:B------:R-:W-:Y:S01]  /*ccf0*/  UIADD3 UR17, UR14, 0x2000, URZ ;  /* 0x000020000e117890 */ /* 0x000fe2000fffe03f */
[----:B------:R-:W-:Y:S01]  /*cd00*/  SEL R0, R0, RZ, P2 ;  /* 0x000000ff00007207 */ /* 0x000fe20001000000 */
[----:B------:R-:W-:Y:S01]  /*cd10*/  UMOV UR8, UR14 ;  /* 0x0000000e00087c82 */ /* 0x000fe20008000000 */
[----:B------:R-:W-:Y:S01]  /*cd20*/  UIADD3 UR19, UR14, 0x3000, URZ ;  /* 0x000030000e137890 */ /* 0x000fe2000fffe03f */
[----:B------:R-:W-:Y:S01]  /*cd30*/  LOP3.LUT R5, R5, R2, RZ, 0x3c, !PT ;  /* 0x0000000205057212 */ /* 0x000fe200078e3cff */
[----:B------:R1:W-:Y:S02]  /*cd40*/  UTMALDG.4D [UR8], [UR4], desc[UR6] ;  /* 0x00000608040075b4 */ /* 0x0003e40008019000 */
        /* <DEDUP_REMOVED lines=23> */
[----:B--2---:R-:W-:Y:S01]  /*cec0*/  NOP ;  /* 0x0000000000007918 */ /* 0x004fe20000000000 */
.L_x_86:
[----:B------:R-:W-:Y:S05]  /*ced0*/  BSYNC B1 ;  /* 0x0000000000017941 */ /* 0x000fea0003800000 */
.L_x_85:
[----:B------:R-:W-:Y:S02]  /*cee0*/  IADD3 R17, R17, UR25, RZ ;  /* 0x0000001911117c10 */ /* 0x000fe4000fffe0ff */
[----:B-1----:R-:W-:Y:S02]  /*cef0*/  PRMT R4, RZ, 0x7610, R4 ;  /* 0x00007610ff047816 */ /* 0x002fe40000000004 */
[----:B------:R-:W-:-:S13]  /*cf00*/  ISETP.GE.AND P2, PT, R17, UR26, PT ;  /* 0x0000001a11007c0c */ /* 0x000fda000bf46270 */
[----:B------:R-:W-:Y:S05]  /*cf10*/  @!P2 BRA `(.L_x_90) ;  /* 0xfffffff40010a947 */ /* 0x000fea000383ffff */
[----:B------:R-:W-:Y:S05]  /*cf20*/  BSYNC B0 ;  /* 0x0000000000007941 */ /* 0x000fea0003800000 */
.L_x_75:
[----:B------:R-:W-:Y:S05]  /*cf30*/  EXIT ;  /* 0x000000000000794d */ /* 0x000fea0003800000 */
.L_x_74:
[----:B-1----:R-:W-:Y:S02]  /*cf40*/  ULDC UR4, c[0x0][0xa00] ;  /* 0x0002800000047ab9 */ /* 0x002fe40000000800 */
[----:B------:R-:W-:-:S13]  /*cf50*/  ISETP.GE.AND P0, PT, R17, UR4, PT ;  /* 0x0000000411007c0c */ /* 0x000fda000bf06270 */
[----:B------:R-:W-:Y:S05]  /*cf60*/  @P0 EXIT ;  /* 0x000000000000094d */ /* 0x000fea0003800000 */
[----:B------:R-:W-:Y:S01]  /*cf70*/  R2UR UR4, R18 ;  /* 0x00000000120472ca */ /* 0x000fe200000e0000 */
[----:B------:R-:W-:Y:S01]  /*cf80*/  BSSY B0, `(.L_x_91) ;  /* 0x000015b000007945 */ /* 0x000fe20003800000 */
[----:B------:R-:W-:Y:S01]  /*cf90*/  LOP3.LUT P0, RZ, R2, 0x1f, RZ, 0xc0, !PT ;  /* 0x0000001f02ff7812 */ /* 0x000fe2000780c0ff */
[----:B------:R-:W-:Y:S01]  /*cfa0*/  ULDC.64 UR16, c[0x0][0x198] ;  /* 0x0000660000107ab9 */ /* 0x000fe20000000a00 */
[----:B------:R-:W-:Y:S01]  /*cfb0*/  MOV R5, 0x1 ;  /* 0x0000000100057802 */ /* 0x000fe20000000f00 */
[----:B------:R-:W-:Y:S01]  /*cfc0*/  ULDC UR21, c[0x0][0xc] ;  /* 0x0000030000157ab9 */ /* 0x000fe20000000800 */
[----:B------:R-:W-:Y:S02]  /*cfd0*/  PLOP3.LUT P0, PT, P0, P2, PT, 0x2a, 0x0 ;  /* 0x000000000000781c */ /* 0x000fe40000704572 */
[----:B------:R-:W-:Y:S02]  /*cfe0*/  MOV R0, RZ ;  /* 0x000000ff00007202 */ /* 0x000fe40000000f00 */
[----:B------:R-:W-:-:S03]  /*cff0*/  MOV R4, 0x1 ;  /* 0x0000000100047802 */ /* 0x000fc60000000f00 */
[----:B------:R-:W-:-:S12]  /*d000*/  ULOP3.LUT UR20, UR4, 0x2, URZ, 0xfc, !UPT ;  /* 0x0000000204147892 */ /* 0x000fd8000f8efc3f */
.L_x_118:
[----:B------:R-:W1:Y:S01]  /*d010*/  LDC R2, c[0x0][0xa04] ;  /* 0x00028100ff027b82 */ /* 0x000e620000000800 */
[----:B------:R-:W-:-:S07]  /*d020*/  UMOV UR4, 0xffffffff ;  /* 0xffffffff00047882 */ /* 0x000fce0000000000 */
        /* <DEDUP_REMOVED lines=9> */
[----:B-1----:R-:W-:Y:S01]  /*d0c0*/  @P3 IMAD.HI.U32 R10, R17, R6, RZ ;  /* 0x00000006110a3227 */ /* 0x002fe200078e00ff */
[----:B------:R-:W-:-:S04]  /*d0d0*/  MOV R6, R17 ;  /* 0x0000001100067202 */ /* 0x000fc80000000f00 */
[----:B------:R-:W-:-:S04]  /*d0e0*/  @P3 SHF.R.U32.HI R6, RZ, R7, R10 ;  /* 0x00000007ff063219 */ /* 0x000fc8000001160a */
[----:B------:R-:W-:Y:S01]  /*d0f0*/  MOV R7, R6 ;  /* 0x0000000600077202 */ /* 0x000fe20000000f00 */
[----:B--2---:R-:W-:-:S05]  /*d100*/  @P4 IMAD.HI.U32 R9, R6, R9, RZ ;  /* 0x0000000906094227 */ /* 0x004fca00078e00ff */
[----:B---3--:R-:W-:-:S04]  /*d110*/  @P4 SHF.R.U32.HI R7, RZ, R12, R9 ;  /* 0x0000000cff074219 */ /* 0x008fc80000011609 */
[----:B------:R-:W-:Y:S01]  /*d120*/  MOV R9, R7 ;  /* 0x0000000700097202 */ /* 0x000fe20000000f00 */
[----:B----4-:R-:W-:-:S05]  /*d130*/  @P5 IMAD.HI.U32 R2, R7, R2, RZ ;  /* 0x0000000207025227 */ /* 0x010fca00078e00ff */
[----:B------:R-:W-:Y:S02]  /*d140*/  @P5 SHF.R.U32.HI R9, RZ, R3, R2 ;  /* 0x00000003ff095219 */ /* 0x000fe40000011602 */
[----:B------:R-:W-:-:S05]  /*d150*/  IADD3 R3, -R7, RZ, RZ ;  /* 0x000000ff07037210 */ /* 0x000fca0007ffe1ff */
[----:B------:R-:W-:Y:S01]  /*d160*/  IMAD R2, R11, R3, R6 ;  /* 0x000000030b027224 */ /* 0x000fe200078e0206 */
[----:B------:R-:W-:-:S05]  /*d170*/  IADD3 R3, -R9, RZ, RZ ;  /* 0x000000ff09037210 */ /* 0x000fca0007ffe1ff */
[----:B------:R-:W-:Y:S01]  /*d180*/  IMAD R3, R8, R3, R7 ;  /* 0x0000000308037224 */ /* 0x000fe200078e0207 */
[----:B------:R-:W-:Y:S06]  /*d190*/  BRA.DIV UR4, `(.L_x_92) ;  /* 0x0000001604f07947 */ /* 0x000fec000b800000 */
[----:B------:R-:W-:-:S13]  /*d1a0*/  ELECT P6, URZ, PT ;  /* 0x00000000003f782f */ /* 0x000fda00038c0000 */
.L_x_132:
[----:B------:R-:W1:Y:S01]  /*d1b0*/  LDC R6, c[0x0][0x28c] ;  /* 0x0000a300ff067b82 */ /* 0x000e620000000800 */
[----:B------:R-:W-:Y:S01]  /*d1c0*/  BSSY B1, `(.L_x_93) ;  /* 0x0000045000017945 */ /* 0x000fe20003800000 */
[----:B-1----:R-:W-:-:S13]  /*d1d0*/  ISETP.GT.AND P3, PT, R6, RZ, P6 ;  /* 0x000000ff0600720c */ /* 0x002fda0003764270 */
[----:B------:R-:W-:Y:S05]  /*d1e0*/  @!P3 BRA `(.L_x_94) ;  /* 0x000000040008b947 */ /* 0x000fea0003800000 */
[----:B------:R-:W1:Y:S01]  /*d1f0*/  S2R R8, SR_CgaCtaId ;  /* 0x0000000000087919 */ /* 0x000e620000008800 */
[----:B------:R-:W-:-:S04]  /*d200*/  MOV R7, 0x400 ;  /* 0x0000040000077802 */ /* 0x000fc80000000f00 */
[----:B-1----:R-:W-:Y:S02]  /*d210*/  LEA R9, R8, R7, 0x18 ;  /* 0x0000000708097211 */ /* 0x002fe400078ec0ff */
[----:B------:R-:W-:Y:S02]  /*d220*/  SHF.L.U32 R7, R4, 0x1f, RZ ;  /* 0x0000001f04077819 */ /* 0x000fe400000006ff */
[----:B------:R-:W-:-:S04]  /*d230*/  LEA R8, R0, R9, 0x3 ;  /* 0x0000000900087211 */ /* 0x000fc800078e18ff */
[----:B------:R-:W1:Y:S02]  /*d240*/  SYNCS.PHASECHK.TRANS64.TRYWAIT P4, [R8+URZ+0x58428], R7 ;  /* 0x05842807080075a7 */ /* 0x000e64000808017f */
[----:B-1----:R-:W-:Y:S05]  /*d250*/  @!P4 BRA `(.L_x_95) ;  /* 0x0000001400e0c947 */ /* 0x002fea0003800000 */
.L_x_133:
[----:B------:R-:W-:Y:S01]  /*d260*/  UPRMT UR4, UR20, 0x9910, URZ ;  /* 0x0000991014047896 */ /* 0x000fe2000800003f */
[----:B-1----:R-:W-:-:S03]  /*d270*/  @P2 MOV R7, 0xe000 ;  /* 0x0000e00000072802 */ /* 0x002fc60000000f00 */
[----:B------:R-:W-:Y:S01]  /*d280*/  UISETP.NE.AND UP0, UPT, UR4, 0x2, UPT ;  /* 0x000000020400788c */ /* 0x000fe2000bf05270 */
[----:B------:R1:W-:Y:S05]  /*d290*/  @P2 SYNCS.ARRIVE.TRANS64 RZ, [R8+URZ+0x58400], R7 ;  /* 0x0584000708ff29a7 */ /* 0x0003ea000800003f */
[----:B------:R-:W-:-:S13]  /*d2a0*/  PLOP3.LUT P4, PT, PT, PT, UP0, 0x80, 0x0 ;  /* 0x000000000000781c */ /* 0x000fda0003f8f008 */
[----:B-1----:R-:W-:Y:S05]  /*d2b0*/  @P4 BRA `(.L_x_96) ;  /* 0x0000000000044947 */ /* 0x002fea0003800000 */
[----:B------:R-:W-:Y:S01]  /*d2c0*/  BPT.TRAP 0x1 ;  /* 0x000000040000795c */ /* 0x000fe20000300000 */
.L_x_96:
[----:B------:R-:W-:Y:S05]  /*d2d0*/  @P0 BRA `(.L_x_97) ;  /* 0x0000000000040947 */ /* 0x000fea0003800000 */
[----:B------:R-:W-:Y:S01]  /*d2e0*/  BPT.TRAP 0x1 ;  /* 0x000000040000795c */ /* 0x000fe20000300000 */
.L_x_97:
[----:B------:R-:W-:Y:S01]  /*d2f0*/  IMAD R9, R0, 0xe000, R9 ;  /* 0x0000e00000097824 */ /* 0x000fe200078e0209 */
[----:B------:R-:W-:Y:S01]  /*d300*/  R2UR UR9, R8 ;  /* 0x00000000080972ca */ /* 0x000fe200000e0000 */
[----:B------:R-:W-:Y:S01]  /*d310*/  UIADD3 UR4, UP0, UR16, 0x1f0, URZ ;  /* 0x000001f010047890 */ /* 0x000fe2000ff1e03f */
[----:B------:R-:W-:Y:S01]  /*d320*/  R2UR UR12, R2 ;  /* 0x00000000020c72ca */ /* 0x000fe200000e0000 */
[----:B------:R-:W-:Y:S01]  /*d330*/  UMOV UR10, URZ ;  /* 0x0000003f000a7c82 */ /* 0x000fe20008000000 */
[----:B------:R-:W-:Y:S01]  /*d340*/  R2UR UR14, R9 ;  /* 0x00000000090e72ca */ /* 0x000fe200000e0000 */
[----:B------:R-:W-:Y:S01]  /*d350*/  UIADD3.X UR5, URZ, UR17, URZ, UP0, !UPT ;  /* 0x000000113f057290 */ /* 0x000fe200087fe43f */
[----:B------:R-:W-:Y:S01]  /*d360*/  R2UR UR13, R3 ;  /* 0x00000000030d72ca */ /* 0x000fe200000e0000 */
[----:B------:R-:W-:Y:S01]  /*d370*/  UMOV UR6, 0x0 ;  /* 0x0000000000067882 */ /* 0x000fe20000000000 */
[----:B------:R-:W-:Y:S01]  /*d380*/  UMOV UR7, 0x10000000 ;  /* 0x1000000000077882 */ /* 0x000fe20000000000 */
[----:B------:R-:W-:Y:S01]  /*d390*/  UMOV UR11, URZ ;  /* 0x0000003f000b7c82 */ /* 0x000fe20008000000 */
[----:B------:R-:W-:Y:S01]  /*d3a0*/  UMOV UR22, 0x20 ;  /* 0x0000002000167882 */ /* 0x000fe20000000000 */
[----:B------:R-:W-:Y:S01]  /*d3b0*/  UMOV UR23, 0x40 ;  /* 0x0000004000177882 */ /* 0x000fe20000000000 */
[----:B------:R-:W-:Y:S01]  /*d3c0*/  UMOV UR24, 0x60 ;  /* 0x0000006000187882 */ /* 0x000fe20000000000 */
[----:B------:R-:W-:Y:S01]  /*d3d0*/  UIADD3 UR9, UR9, 0x58400, URZ ;  /* 0x0005840009097890 */ /* 0x000fe2000fffe03f */
[----:B------:R-:W-:Y:S01]  /*d3e0*/  IADD3 R0, R0, 0x1, RZ ;  /* 0x0000000100007810 */ /* 0x000fe20007ffe0ff */
[----:B------:R-:W-:-:S02]  /*d3f0*/  UMOV UR25, 0x80 ;  /* 0x0000008000197882 */ /* 0x000fc40000000000 */
[----:B------:R-:W-:Y:S01]  /*d400*/  UIADD3 UR8, UR14, 0xe000, URZ ;  /* 0x0000e0000e087890 */ /* 0x000fe2000fffe03f */
[C---:B------:R-:W-:Y:S01]  /*d410*/  ISETP.NE.AND P4, PT, R0.reuse, 0x5, PT ;  /* 0x000000050000780c */ /* 0x040fe20003f85270 */
[----:B------:R-:W-:Y:S02]  /*d420*/  UIADD3 UR15, UR14, 0x10000, URZ ;  /* 0x000100000e0f7890 */ /* 0x000fe4000fffe03f */
[----:B------:R-:W-:Y:S01]  /*d430*/  UIADD3 UR18, UR14, 0x12000, URZ ;  /* 0x000120000e127890 */ /* 0x000fe2000fffe03f */
[----:B------:R-:W-:Y:S01]  /*d440*/  SEL R7, RZ, 0x1, P4 ;  /* 0x00000001ff077807 */ /* 0x000fe20002000000 */
[----:B------:R-:W-:Y:S01]  /*d450*/  UIADD3 UR19, UR14, 0x14000, URZ ;  /* 0x000140000e137890 */ /* 0x000fe2000fffe03f */
[----:B------:R-:W-:Y:S02]  /*d460*/  SEL R0, R0, RZ, P4 ;  /* 0x000000ff00007207 */ /* 0x000fe40002000000 */
[----:B------:R1:W-:Y:S01]  /*d470*/  UTMALDG.4D [UR8], [UR4], desc[UR6] ;  /* 0x00000608040075b4 */ /* 0x0003e20008019000 */
[----:B------:R-:W-:Y:S01]  /*d480*/  LOP3.LUT R4, R4, R7, RZ, 0x3c, !PT ;  /* 0x0000000704047212 */ /* 0x000fe200078e3cff */
[----:B-1----:R-:W-:Y:S01]  /*d490*/  UMOV UR8, UR15 ;  /* 0x0000000f00087c82 */ /* 0x002fe20008000000 */
[----:B------:R-:W-:Y:S01]  /*d4a0*/  UMOV UR10, UR22 ;  /* 0x00000016000a7c82 */ /* 0x000fe20008000000 */
[----:B------:R-:W-:Y:S01]  /*d4b0*/  UIADD3 UR15, UR14, 0x16000, URZ ;  /* 0x000160000e0f7890 */ /* 0x000fe2000fffe03f */
[----:B------:R1:W-:Y:S02]  /*d4c0*/  UTMALDG.4D [UR8], [UR4], desc[UR6] ;  /* 0x00000608040075b4 */ /* 0x0003e40008019000 */
[----:B-1----:R-:W-:Y:S01]  /*d4d0*/  UMOV UR8, UR18 ;  /* 0x0000001200087c82 */ /* 0x002fe20008000000 */
[----:B------:R-:W-:Y:S01]  /*d4e0*/  UMOV UR10, UR23 ;  /* 0x00000017000a7c82 */ /* 0x000fe20008000000 */
[----:B------:R-:W-:Y:S01]  /*d4f0*/  UIADD3 UR18, UR14, 0x18000, URZ ;  /* 0x000180000e127890 */ /* 0x000fe2000fffe03f */
[----:B------:R1:W-:Y:S01]  /*d500*/  UTMALDG.4D [UR8], [UR4], desc[UR6] ;  /* 0x00000608040075b4 */ /* 0x0003e20008019000 */
[----:B------:R-:W-:Y:S01]  /*d510*/  UIADD3 UR14, UR14, 0x1a000, URZ ;  /* 0x0001a0000e0e7890 */ /* 0x000fe2000fffe03f */
[----:B-1----:R-:W-:Y:S01]  /*d520*/  UMOV UR8, UR19 ;  /* 0x0000001300087c82 */ /* 0x002fe20008000000 */
[----:B------:R-:W-:-:S02]  /*d530*/  UMOV UR10, UR24 ;  /* 0x00000018000a7c82 */ /* 0x000fc40008000000 */
[----:B------:R1:W-:Y:S02]  /*d540*/  UTMALDG.4D [UR8], [UR4], desc[UR6] ;  /* 0x00000608040075b4 */ /* 0x0003e40008019000 */
[----:B-1----:R-:W-:Y:S01]  /*d550*/  UMOV UR8, UR15 ;  /* 0x0000000f00087c82 */ /* 0x002fe20008000000 */
[----:B------:R-:W-:Y:S01]  /*d560*/  UMOV UR10, UR25 ;  /* 0x00000019000a7c82 */ /* 0x000fe20008000000 */
[----:B------:R-:W-:Y:S01]  /*d570*/  UMOV UR15, 0xa0 ;  /* 0x000000a0000f7882 */ /* 0x000fe20000000000 */
        /* <DEDUP_REMOVED lines=9> */
.L_x_94:
[----:B------:R-:W-:Y:S05]  /*d610*/  BSYNC B1 ;  /* 0x0000000000017941 */ /* 0x000fea0003800000 */
.L_x_93:
        /* <DEDUP_REMOVED lines=10> */
.L_x_99:
[----:B------:R-:W-:Y:S05]  /*d6c0*/  BSYNC B1 ;  /* 0x0000000000017941 */ /* 0x000fea0003800000 */
.L_x_98:
[----:B------:R-:W-:Y:S01]  /*d6d0*/  BSSY B1, `(.L_x_101) ;  /* 0x0000046000017945 */ /* 0x000fe20003800000 */
[----:B-1----:R-:W-:-:S03]  /*d6e0*/  MOV R8, RZ ;  /* 0x000000ff00087202 */ /* 0x002fc60000000f00 */
        /* <DEDUP_REMOVED lines=8> */
.L_x_134:
[----:B------:R-:W-:Y:S01]  /*d770*/  UPRMT UR4, UR20, 0x9910, URZ ;  /* 0x0000991014047896 */ /* 0x000fe2000800003f */
[----:B-1----:R-:W-:-:S03]  /*d780*/  @P2 MOV R8, 0xe000 ;  /* 0x0000e00000082802 */ /* 0x002fc60000000f00 */
[----:B------:R-:W-:Y:S01]  /*d790*/  UISETP.NE.AND UP0, UPT, UR4, 0x2, UPT ;  /* 0x000000020400788c */ /* 0x000fe2000bf05270 */
[----:B------:R1:W-:Y:S05]  /*d7a0*/  @P2 SYNCS.ARRIVE.TRANS64 RZ, [R7+URZ+0x58400], R8 ;  /* 0x0584000807ff29a7 */ /* 0x0003ea000800003f */
[----:B------:R-:W-:-:S13]  /*d7b0*/  PLOP3.LUT P3, PT, PT, PT, UP0, 0x80, 0x0 ;  /* 0x000000000000781c */ /* 0x000fda0003f6f008 */
[----:B-1----:R-:W-:Y:S05]  /*d7c0*/  @P3 BRA `(.L_x_104) ;  /* 0x0000000000043947 */ /* 0x002fea0003800000 */
[----:B------:R-:W-:Y:S01]  /*d7d0*/  BPT.TRAP 0x1 ;  /* 0x000000040000795c */ /* 0x000fe20000300000 */
.L_x_104:
[----:B------:R-:W-:Y:S05]  /*d7e0*/  @P0 BRA `(.L_x_105) ;  /* 0x0000000000040947 */ /* 0x000fea0003800000 */
[----:B------:R-:W-:Y:S01]  /*d7f0*/  BPT.TRAP 0x1 ;  /* 0x000000040000795c */ /* 0x000fe20000300000 */
.L_x_105:
        /* <DEDUP_REMOVED lines=16> */
[----:B------:R-:W-:Y:S01]  /*d900*/  UMOV UR25, 0x80 ;  /* 0x0000008000197882 */ /* 0x000fe20000000000 */
[----:B------:R-:W-:Y:S01]  /*d910*/  MOV R8, 0x1 ;  /* 0x0000000100087802 */ /* 0x000fe20000000f00 */
[----:B------:R-:W-:Y:S01]  /*d920*/  UIADD3 UR8, UR14, 0xe000, URZ ;  /* 0x0000e0000e087890 */ /* 0x000fe2000fffe03f */
[----:B------:R-:W-:Y:S01]  /*d930*/  ISETP.NE.AND P3, PT, R0, 0x5, PT ;  /* 0x000000050000780c */ /* 0x000fe20003f65270 */
[----:B------:R-:W-:-:S02]  /*d940*/  UIADD3 UR15, UR14, 0x10000, URZ ;  /* 0x000100000e0f7890 */ /* 0x000fc4000fffe03f */
        /* <DEDUP_REMOVED lines=30> */
.L_x_102:
[----:B------:R-:W-:Y:S05]  /*db30*/  BSYNC B1 ;  /* 0x0000000000017941 */ /* 0x000fea0003800000 */
.L_x_101:
[----:B------:R-:W-:-:S13]  /*db40*/  ISETP.GE.AND P3, PT, R6, 0x81, PT ;  /* 0x000000810600780c */ /* 0x000fda0003f66270 */
[----:B------:R-:W-:Y:S05]  /*db50*/  @!P3 BRA `(.L_x_106) ;  /* 0x000000080060b947 */ /* 0x000fea0003800000 */
[----:B------:R-:W-:Y:S01]  /*db60*/  IADD3 R6, R6, 0x7f, RZ ;  /* 0x0000007f06067810 */ /* 0x000fe20007ffe0ff */
[----:B------:R-:W-:Y:S03]  /*db70*/  BSSY B1, `(.L_x_106) ;  /* 0x0000096000017945 */ /* 0x000fe60003800000 */
[----:B------:R-:W-:-:S04]  /*db80*/  SHF.R.S32.HI R5, RZ, 0x1f, R6 ;  /* 0x0000001fff057819 */ /* 0x000fc80000011406 */
[----:B------:R-:W-:-:S04]  /*db90*/  LEA.HI R5, R5, R6, RZ, 0x7 ;  /* 0x0000000605057211 */ /* 0x000fc800078f38ff */
[----:B------:R-:W-:-:S04]  /*dba0*/  SHF.R.S32.HI R5, RZ, 0x7, R5 ;  /* 0x00000007ff057819 */ /* 0x000fc80000011405 */
[----:B------:R-:W-:-:S07]  /*dbb0*/  SHF.L.U32 R5, R5, 0x1, RZ ;  /* 0x0000000105057819 */ /* 0x000fce00000006ff */
.L_x_117:
[----:B------:R-:W-:Y:S04]  /*dbc0*/  BSSY B2, `(.L_x_107) ;  /* 0x0000045000027945 */ /* 0x000fe80003800000 */
[----:B------:R-:W-:Y:S05]  /*dbd0*/  @!P6 BRA `(.L_x_108) ;  /* 0x00000004000ce947 */ /* 0x000fea0003800000 */
[----:B------:R-:W1:Y:S01]  /*dbe0*/  S2R R7, SR_CgaCtaId ;  /* 0x0000000000077919 */ /* 0x000e620000008800 */
[----:B------:R-:W-:Y:S02]  /*dbf0*/  MOV R6, 0x400 ;  /* 0x0000040000067802 */ /* 0x000fe40000000f00 */
[----:B------:R-:W-:Y:S02]  /*dc00*/  SHF.L.U32 R9, R4, 0x1f, RZ ;  /* 0x0000001f04097819 */ /* 0x000fe400000006ff */
[----:B-1----:R-:W-:-:S04]  /*dc10*/  LEA R7, R7, R6, 0x18 ;  /* 0x0000000607077211 */ /* 0x002fc800078ec0ff */
[----:B------:R-:W-:-:S04]  /*dc20*/  LEA R6, R0, R7, 0x3 ;  /* 0x0000000700067211 */ /* 0x000fc800078e18ff */
[----:B------:R-:W1:Y:S02]  /*dc30*/  SYNCS.PHASECHK.TRANS64.TRYWAIT P3, [R6+URZ+0x58428], R9 ;  /* 0x05842809060075a7 */ /* 0x000e64000806017f */
[----:B-1----:R-:W-:Y:S05]  /*dc40*/  @!P3 BRA `(.L_x_109) ;  /* 0x0000000c00a0b947 */ /* 0x002fea0003800000 */
.L_x_135:
[----:B------:R-:W-:Y:S01]  /*dc50*/  UPRMT UR4, UR20, 0x9910, URZ ;  /* 0x0000991014047896 */ /* 0x000fe2000800003f */
[----:B-1----:R-:W-:-:S03]  /*dc60*/  @P2 MOV R9, 0xe000 ;  /* 0x0000e00000092802 */ /* 0x002fc60000000f00 */
[----:B------:R-:W-:Y:S01]  /*dc70*/  UISETP.NE.AND UP0, UPT, UR4, 0x2, UPT ;  /* 0x000000020400788c */ /* 0x000fe2000bf05270 */
[----:B------:R1:W-:Y:S05]  /*dc80*/  @P2 SYNCS.ARRIVE.TRANS64 RZ, [R6+URZ+0x58400], R9 ;  /* 0x0584000906ff29a7 */ /* 0x0003ea000800003f */
[----:B------:R-:W-:-:S13]  /*dc90*/  PLOP3.LUT P3, PT, PT, PT, UP0, 0x80, 0x0 ;  /* 0x000000000000781c */ /* 0x000fda0003f6f008 */
[----:B-1----:R-:W-:Y:S05]  /*dca0*/  @P3 BRA `(.L_x_110) ;  /* 0x0000000000043947 */ /* 0x002fea0003800000 */
[----:B------:R-:W-:Y:S01]  /*dcb0*/  BPT.TRAP 0x1 ;  /* 0x000000040000795c */ /* 0x000fe20000300000 */
.L_x_110:
[----:B------:R-:W-:Y:S05]  /*dcc0*/  @P0 BRA `(.L_x_111) ;  /* 0x0000000000040947 */ /* 0x000fea0003800000 */
[----:B------:R-:W-:Y:S01]  /*dcd0*/  BPT.TRAP 0x1 ;  /* 0x000000040000795c */ /* 0x000fe20000300000 */
.L_x_111:
        /* <DEDUP_REMOVED lines=9> */
[----:B------:R-:W-:Y:S01]  /*dd70*/  R2UR UR13, R3 ;  /* 0x00000000030d72ca */ /* 0x000fe200000e0000 */
[----:B------:R-:W-:Y:S01]  /*dd80*/  UMOV UR7, 0x10000000 ;  /* 0x1000000000077882 */ /* 0x000fe20000000000 */
[----:B------:R-:W-:Y:S01]  /*dd90*/  UMOV UR18, 0x20 ;  /* 0x0000002000127882 */ /* 0x000fe20000000000 */
[----:B------:R-:W-:Y:S01]  /*dda0*/  UMOV UR22, 0x40 ;  /* 0x0000004000167882 */ /* 0x000fe20000000000 */
[----:B------:R-:W-:Y:S01]  /*ddb0*/  UMOV UR24, 0x60 ;  /* 0x0000006000187882 */ /* 0x000fe20000000000 */
[----:B------:R-:W-:Y:S01]  /*ddc0*/  UIADD3 UR9, UR9, 0x58400, URZ ;  /* 0x0005840009097890 */ /* 0x000fe2000fffe03f */
[----:B------:R-:W-:Y:S01]  /*ddd0*/  IADD3 R0, R0, 0x1, RZ ;  /* 0x0000000100007810 */ /* 0x000fe20007ffe0ff */
[----:B------:R-:W-:-:S02]  /*dde0*/  USHF.L.U32 UR11, UR11, 0x7, URZ ;  /* 0x000000070b0b7899 */ /* 0x000fc4000800063f */
[----:B------:R-:W-:Y:S01]  /*ddf0*/  UIADD3 UR8, UR14, 0xe000, URZ ;  /* 0x0000e0000e087890 */ /* 0x000fe2000fffe03f */
[C---:B------:R-:W-:Y:S01]  /*de00*/  ISETP.NE.AND P3, PT, R0.reuse, 0x5, PT ;  /* 0x000000050000780c */ /* 0x040fe20003f65270 */
[----:B------:R-:W-:Y:S02]  /*de10*/  UIADD3 UR15, UR14, 0x10000, URZ ;  /* 0x000100000e0f7890 */ /* 0x000fe4000fffe03f */
[----:B------:R-:W-:Y:S01]  /*de20*/  UIADD3 UR19, UR14, 0x12000, URZ ;  /* 0x000120000e137890 */ /* 0x000fe2000fffe03f */
[----:B------:R-:W-:Y:S01]  /*de30*/  SEL R7, RZ, 0x1, P3 ;  /* 0x00000001ff077807 */ /* 0x000fe20001800000 */
[----:B------:R-:W-:Y:S01]  /*de40*/  UIADD3 UR23, UR14, 0x14000, URZ ;  /* 0x000140000e177890 */ /* 0x000fe2000fffe03f */
[----:B------:R-:W-:Y:S01]  /*de50*/  SEL R0, R0, RZ, P3 ;  /* 0x000000ff00007207 */ /* 0x000fe20001800000 */
[----:B------:R-:W-:Y:S01]  /*de60*/  UMOV UR25, 0x80 ;  /* 0x0000008000197882 */ /* 0x000fe20000000000 */
        /* <DEDUP_REMOVED lines=26> */
.L_x_108:
[----:B------:R-:W-:Y:S05]  /*e010*/  BSYNC B2 ;  /* 0x0000000000027941 */ /* 0x000fea0003800000 */
.L_x_107:
[----:B------:R-:W-:Y:S01]  /*e020*/  ISETP.LT.OR P3, PT, R5, 0x4, !P6 ;  /* 0x000000040500780c */ /* 0x000fe20007761670 */
[----:B------:R-:W-:-:S12]  /*e030*/  BSSY B2, `(.L_x_112) ;  /* 0x0000046000027945 */ /* 0x000fd80003800000 */
[----:B------:R-:W-:Y:S05]  /*e040*/  @P3 BRA `(.L_x_113) ;  /* 0x0000000400103947 */ /* 0x000fea0003800000 */
[----:B------:R-:W1:Y:S01]  /*e050*/  S2R R7, SR_CgaCtaId ;  /* 0x0000000000077919 */ /* 0x000e620000008800 */
[----:B------:R-:W-:Y:S02]  /*e060*/  MOV R6, 0x400 ;  /* 0x0000040000067802 */ /* 0x000fe40000000f00 */
[----:B------:R-:W-:Y:S02]  /*e070*/  SHF.L.U32 R9, R4, 0x1f, RZ ;  /* 0x0000001f04097819 */ /* 0x000fe400000006ff */
[----:B-1----:R-:W-:-:S04]  /*e080*/  LEA R7, R7, R6, 0x18 ;  /* 0x0000000607077211 */ /* 0x002fc800078ec0ff */
[----:B------:R-:W-:-:S04]  /*e090*/  LEA R6, R0, R7, 0x3 ;  /* 0x0000000700067211 */ /* 0x000fc800078e18ff */
[----:B------:R-:W1:Y:S02]  /*e0a0*/  SYNCS.PHASECHK.TRANS64.TRYWAIT P3, [R6+URZ+0x58428], R9 ;  /* 0x05842809060075a7 */ /* 0x000e64000806017f */
[----:B-1----:R-:W-:Y:S05]  /*e0b0*/  @!P3 BRA `(.L_x_114) ;  /* 0x000000080098b947 */ /* 0x002fea0003800000 */
.L_x_136:
[----:B------:R-:W-:Y:S01]  /*e0c0*/  UPRMT UR4, UR20, 0x9910, URZ ;  /* 0x0000991014047896 */ /* 0x000fe2000800003f */
[----:B-1----:R-:W-:-:S03]  /*e0d0*/  @P1 MOV R9, 0xe000 ;  /* 0x0000e00000091802 */ /* 0x002fc60000000f00 */
[----:B------:R-:W-:Y:S01]  /*e0e0*/  UISETP.NE.AND UP0, UPT, UR4, 0x2, UPT ;  /* 0x000000020400788c */ /* 0x000fe2000bf05270 */
[----:B------:R1:W-:Y:S05]  /*e0f0*/  @P1 SYNCS.ARRIVE.TRANS64 RZ, [R6+URZ+0x58400], R9 ;  /* 0x0584000906ff19a7 */ /* 0x0003ea000800003f */
[----:B------:R-:W-:-:S13]  /*e100*/  PLOP3.LUT P3, PT, PT, PT, UP0, 0x80, 0x0 ;  /* 0x000000000000781c */ /* 0x000fda0003f6f008 */
[----:B-1----:R-:W-:Y:S05]  /*e110*/  @P3 BRA `(.L_x_115) ;  /* 0x0000000000043947 */ /* 0x002fea0003800000 */
[----:B------:R-:W-:Y:S01]  /*e120*/  BPT.TRAP 0x1 ;  /* 0x000000040000795c */ /* 0x000fe20000300000 */
.L_x_115:
[----:B------:R-:W-:Y:S05]  /*e130*/  @P0 BRA `(.L_x_116) ;  /* 0x0000000000040947 */ /* 0x000fea0003800000 */
[----:B------:R-:W-:Y:S01]  /*e140*/  BPT.TRAP 0x1 ;  /* 0x000000040000795c */ /* 0x000fe20000300000 */
.L_x_116:
        /* <DEDUP_REMOVED lines=16> */
[----:B------:R-:W-:Y:S01]  /*e250*/  USHF.L.U32 UR11, UR11, 0x7, URZ ;  /* 0x000000070b0b7899 */ /* 0x000fe2000800063f */
[----:B------:R-:W-:Y:S01]  /*e260*/  IADD3 R8, R8, 0x1, RZ ;  /* 0x0000000108087810 */ /* 0x000fe20007ffe0ff */
[----:B------:R-:W-:Y:S01]  /*e270*/  UIADD3 UR8, UR14, 0xe000, URZ ;  /* 0x0000e0000e087890 */ /* 0x000fe2000fffe03f */
[----:B------:R-:W-:Y:S01]  /*e280*/  ISETP.NE.AND P3, PT, R0, 0x5, PT ;  /* 0x000000050000780c */ /* 0x000fe20003f65270 */
[----:B------:R-:W-:-:S02]  /*e290*/  UIADD3 UR15, UR14, 0x10000, URZ ;  /* 0x000100000e0f7890 */ /* 0x000fc4000fffe03f */
        /* <DEDUP_REMOVED lines=31> */
.L_x_113:
[----:B------:R-:W-:Y:S05]  /*e490*/  BSYNC B2 ;  /* 0x0000000000027941 */ /* 0x000fea0003800000 */
.L_x_112:
[C---:B------:R-:W-:Y:S02]  /*e4a0*/  ISETP.GT.AND P3, PT, R5.reuse, 0x4, PT ;  /* 0x000000040500780c */ /* 0x040fe40003f64270 */
[----:B------:R-:W-:-:S11]  /*e4b0*/  IADD3 R5, R5, -0x2, RZ ;  /* 0xfffffffe05057810 */ /* 0x000fd60007ffe0ff */
[----:B------:R-:W-:Y:S05]  /*e4c0*/  @P3 BRA `(.L_x_117) ;  /* 0xfffffff400bc3947 */ /* 0x000fea000383ffff */
[----:B------:R-:W-:Y:S05]  /*e4d0*/  BSYNC B1 ;  /* 0x0000000000017941 */ /* 0x000fea0003800000 */
.L_x_106:
[----:B------:R-:W-:Y:S01]  /*e4e0*/  IADD3 R17, R17, UR21, RZ ;  /* 0x0000001511117c10 */ /* 0x000fe2000fffe0ff */
[----:B------:R-:W-:Y:S01]  /*e4f0*/  ULDC UR4, c[0x0][0xa00] ;  /* 0x0002800000047ab9 */ /* 0x000fe20000000800 */
[----:B------:R-:W-:Y:S02]  /*e500*/  PRMT R5, RZ, 0x7610, R5 ;  /* 0x00007610ff057816 */ /* 0x000fe40000000005 */
[----:B------:R-:W-:-:S13]  /*e510*/  ISETP.GE.AND P3, PT, R17, UR4, PT ;  /* 0x0000000411007c0c */ /* 0x000fda000bf66270 */
[----:B------:R-:W-:Y:S05]  /*e520*/  @!P3 BRA `(.L_x_118) ;  /* 0xffffffe800b8b947 */ /* 0x000fea000383ffff */
[----:B------:R-:W-:Y:S05]  /*e530*/  BSYNC B0 ;  /* 0x0000000000007941 */ /* 0x000fea0003800000 */
.L_x_91:
[----:B------:R-:W-:Y:S05]  /*e540*/  EXIT ;  /* 0x000000000000794d */ /* 0x000fea0003800000 */
.L_x_17:
[----:B-1----:R-:W-:-:S04]  /*e550*/  MOV R3, UR6 ;  /* 0x0000000600037c02 */ /* 0x002fc80008000f00 */
[----:B------:R1:W2:Y:S03]  /*e560*/  SYNCS.PHASECHK.TRANS64.TRYWAIT P1, [R3+URZ+0x58450], R0 ;  /* 0x05845000030075a7 */ /* 0x0002a6000802017f */
[----:B--2---:R-:W-:Y:S05]  /*e570*/  @!P1 NANOSLEEP.SYNCS 0x989680 ;  /* 0x009896800000995d */ /* 0x004fea0003900000 */
[----:B------:R-:W2:Y:S02]  /*e580*/  @!P1 SYNCS.PHASECHK.TRANS64 P1, [R3+URZ+0x58450], R0 ;  /* 0x05845000030095a7 */ /* 0x000ea4000802007f */
[----:B--2---:R-:W-:Y:S05]  /*e590*/  @!P1 BRA `(.L_x_17) ;  /* 0xfffffffc00ec9947 */ /* 0x004fea000383ffff */
[----:B------:R-:W-:Y:S05]  /*e5a0*/  BRA `(.L_x_119) ;  /* 0xffffff2c00687947 */ /* 0x000fea000383ffff */
.L_x_19:
[----:B-1----:R-:W-:-:S04]  /*e5b0*/  MOV R5, UR41 ;  /* 0x0000002900057c02 */ /* 0x002fc80008000f00 */
[----:B------:R1:W2:Y:S03]  /*e5c0*/  SYNCS.PHASECHK.TRANS64.TRYWAIT P1, [R5+URZ+0x58400], R0 ;  /* 0x05840000050075a7 */ /* 0x0002a6000802017f */
[----:B--2---:R-:W-:Y:S05]  /*e5d0*/  @!P1 NANOSLEEP.SYNCS 0x989680 ;  /* 0x009896800000995d */ /* 0x004fea0003900000 */
[----:B------:R-:W2:Y:S02]  /*e5e0*/  @!P1 SYNCS.PHASECHK.TRANS64 P1, [R5+URZ+0x58400], R0 ;  /* 0x05840000050095a7 */ /* 0x000ea4000802007f */
[----:B--2---:R-:W-:Y:S05]  /*e5f0*/  @!P1 BRA `(.L_x_19) ;  /* 0xfffffffc00ec9947 */ /* 0x004fea000383ffff */
[----:B------:R-:W-:Y:S05]  /*e600*/  BRA `(.L_x_120) ;  /* 0xffffff2c00807947 */ /* 0x000fea000383ffff */
.L_x_20:
[----:B-1----:R-:W-:-:S04]  /*e610*/  MOV R0, UR5 ;  /* 0x0000000500007c02 */ /* 0x002fc80008000f00 */
[----:B------:R1:W2:Y:S03]  /*e620*/  SYNCS.PHASECHK.TRANS64.TRYWAIT P1, [R0+URZ+-0x8], R3 ;  /* 0xfffff803000075a7 */ /* 0x0002a6000802017f */
[----:B--2---:R-:W-:Y:S05]  /*e630*/  @!P1 NANOSLEEP.SYNCS 0x989680 ;  /* 0x009896800000995d */ /* 0x004fea0003900000 */
[----:B------:R-:W2:Y:S02]  /*e640*/  @!P1 SYNCS.PHASECHK.TRANS64 P1, [R0+URZ+-0x8], R3 ;  /* 0xfffff803000095a7 */ /* 0x000ea4000802007f */
[----:B--2---:R-:W-:Y:S05]  /*e650*/  @!P1 BRA `(.L_x_20) ;  /* 0xfffffffc00ec9947 */ /* 0x004fea000383ffff */
[----:B------:R-:W-:Y:S05]  /*e660*/  BRA `(.L_x_121) ;  /* 0xffffff2c00707947 */ /* 0x000fea000383ffff */
.L_x_22:
[----:B-1----:R-:W-:-:S04]  /*e670*/  MOV R13, UR7 ;  /* 0x00000007000d7c02 */ /* 0x002fc80008000f00 */
[----:B------:R1:W2:Y:S03]  /*e680*/  SYNCS.PHASECHK.TRANS64.TRYWAIT P1, [R13+URZ+0x58400], R12 ;  /* 0x0584000c0d0075a7 */ /* 0x0002a6000802017f */
[----:B--2---:R-:W-:Y:S05]  /*e690*/  @!P1 NANOSLEEP.SYNCS 0x989680 ;  /* 0x009896800000995d */ /* 0x004fea0003900000 */
[----:B------:R-:W2:Y:S02]  /*e6a0*/  @!P1 SYNCS.PHASECHK.TRANS64 P1, [R13+URZ+0x58400], R12 ;  /* 0x0584000c0d0095a7 */ /* 0x000ea4000802007f */
[----:B--2---:R-:W-:Y:S05]  /*e6b0*/  @!P1 BRA `(.L_x_22) ;  /* 0xfffffffc00ec9947 */ /* 0x004fea000383ffff */
[----:B------:R-:W-:Y:S05]  /*e6c0*/  BRA `(.L_x_122) ;  /* 0xffffff5400087947 */ /* 0x000fea000383ffff */
.L_x_27:
[----:B-1----:R-:W-:-:S04]  /*e6d0*/  MOV R21, UR10 ;  /* 0x0000000a00157c02 */ /* 0x002fc80008000f00 */
[----:B------:R1:W2:Y:S03]  /*e6e0*/  SYNCS.PHASECHK.TRANS64.TRYWAIT P2, [R21+URZ+0x58400], R0 ;  /* 0x05840000150075a7 */ /* 0x0002a6000804017f */
[----:B--2---:R-:W-:Y:S05]  /*e6f0*/  @!P2 NANOSLEEP.SYNCS 0x989680 ;  /* 0x009896800000a95d */ /* 0x004fea0003900000 */
[----:B------:R-:W2:Y:S02]  /*e700*/  @!P2 SYNCS.PHASECHK.TRANS64 P2, [R21+URZ+0x58400], R0 ;  /* 0x058400001500a5a7 */ /* 0x000ea4000804007f */
[----:B--2---:R-:W-:Y:S05]  /*e710*/  @!P2 BRA `(.L_x_27) ;  /* 0xfffffffc00eca947 */ /* 0x004fea000383ffff */
[----:B------:R-:W-:Y:S05]  /*e720*/  BRA `(.L_x_123) ;  /* 0xffffff6800a07947 */ /* 0x000fea000383ffff */
.L_x_31:
[----:B-1----:R-:W-:-:S04]  /*e730*/  MOV R20, UR11 ;  /* 0x0000000b00147c02 */ /* 0x002fc80008000f00 */
[----:B------:R1:W2:Y:S03]  /*e740*/  SYNCS.PHASECHK.TRANS64.TRYWAIT P2, [R20+URZ+0x58400], R71 ;  /* 0x05840047140075a7 */ /* 0x0002a6000804017f */
[----:B--2---:R-:W-:Y:S05]  /*e750*/  @!P2 NANOSLEEP.SYNCS 0x989680 ;  /* 0x009896800000a95d */ /* 0x004fea0003900000 */
[----:B------:R-:W2:Y:S02]  /*e760*/  @!P2 SYNCS.PHASECHK.TRANS64 P2, [R20+URZ+0x58400], R71 ;  /* 0x058400471400a5a7 */ /* 0x000ea4000804007f */
[----:B--2---:R-:W-:Y:S05]  /*e770*/  @!P2 BRA `(.L_x_31) ;  /* 0xfffffffc00eca947 */ /* 0x004fea000383ffff */
[----:B------:R-:W-:Y:S05]  /*e780*/  BRA `(.L_x_30) ;  /* 0xffffff9400bc7947 */ /* 0x000fea000383ffff */
.L_x_51:
[----:B--2---:R-:W-:-:S04]  /*e790*/  MOV R3, UR4 ;  /* 0x0000000400037c02 */ /* 0x004fc80008000f00 */
[----:B------:R2:W3:Y:S03]  /*e7a0*/  SYNCS.PHASECHK.TRANS64.TRYWAIT P1, [R3+URZ+0x58498], R0 ;  /* 0x05849800030075a7 */ /* 0x0004e6000802017f */
[----:B---3--:R-:W-:Y:S05]  /*e7b0*/  @!P1 NANOSLEEP.SYNCS 0x989680 ;  /* 0x009896800000995d */ /* 0x008fea0003900000 */
[----:B------:R-:W3:Y:S02]  /*e7c0*/  @!P1 SYNCS.PHASECHK.TRANS64 P1, [R3+URZ+0x58498], R0 ;  /* 0x05849800030095a7 */ /* 0x000ee4000802007f */
[----:B---3--:R-:W-:Y:S05]  /*e7d0*/  @!P1 BRA `(.L_x_51) ;  /* 0xfffffffc00ec9947 */ /* 0x008fea000383ffff */
[----:B------:R-:W-:Y:S05]  /*e7e0*/  BRA `(.L_x_124) ;  /* 0xffffffb800907947 */ /* 0x000fea000383ffff */
.L_x_76:
[----:B------:R-:W-:Y:S01]  /*e7f0*/  BSSY B1, `(.L_x_125) ;  /* 0x0000006000017945 */ /* 0x000fe20003800000 */
[----:B------:R-:W-:-:S07]  /*e800*/  MOV R15, 0xffffffff ;  /* 0xffffffff000f7802 */ /* 0x000fce0000000f00 */
[----:B------:R-:W-:Y:S05]  /*e810*/  WARPSYNC.COLLECTIVE R15, `(.L_x_126) ;  /* 0x000000000f0c7348 */ /* 0x000fea0003c00000 */
[----:B------:R-:W-:Y:S02]  /*e820*/  ELECT P6, UR62, PT ;  /* 0x00000000003e782f */ /* 0x000fe400038c0000 */
[----:B------:R-:W-:Y:S01]  /*e830*/  MOV R14, UR62 ;  /* 0x0000003e000e7c02 */ /* 0x000fe20008000f00 */
[----:B------:R-:W-:Y:S10]  /*e840*/  ENDCOLLECTIVE ;  /* 0x000000000000791b */ /* 0x000ff40003800000 */
.L_x_126:
[----:B------:R-:W-:Y:S05]  /*e850*/  BSYNC B1 ;  /* 0x0000000000017941 */ /* 0x000fea0003800000 */
.L_x_125:
[----:B------:R-:W-:Y:S05]  /*e860*/  BRA `(.L_x_127) ;  /* 0xffffffdc00247947 */ /* 0x000fea000383ffff */
.L_x_79:
[----:B-1----:R1:W2:Y:S02]  /*e870*/  SYNCS.PHASECHK.TRANS64.TRYWAIT P2, [R7+URZ+0x58460], R6 ;  /* 0x05846006070075a7 */ /* 0x0022a4000804017f */
[----:B--2---:R-:W-:Y:S05]  /*e880*/  @!P2 NANOSLEEP.SYNCS 0x989680 ;  /* 0x009896800000a95d */ /* 0x004fea0003900000 */
[----:B------:R-:W2:Y:S02]  /*e890*/  @!P2 SYNCS.PHASECHK.TRANS64 P2, [R7+URZ+0x58460], R6 ;  /* 0x058460060700a5a7 */ /* 0x000ea4000804007f */
[----:B--2---:R-:W-:Y:S05]  /*e8a0*/  @!P2 BRA `(.L_x_79) ;  /* 0xfffffffc00f0a947 */ /* 0x004fea000383ffff */
[----:B------:R-:W-:Y:S05]  /*e8b0*/  BRA `(.L_x_128) ;  /* 0xffffffdc00447947 */ /* 0x000fea000383ffff */
.L_x_84:
[----:B-1----:R1:W2:Y:S02]  /*e8c0*/  SYNCS.PHASECHK.TRANS64.TRYWAIT P2, [R7+URZ+0x584b0], R4 ;  /* 0x0584b004070075a7 */ /* 0x0022a4000804017f */
[----:B--2---:R-:W-:Y:S05]  /*e8d0*/  @!P2 NANOSLEEP.SYNCS 0x989680 ;  /* 0x009896800000a95d */ /* 0x004fea0003900000 */
[----:B------:R-:W2:Y:S02]  /*e8e0*/  @!P2 SYNCS.PHASECHK.TRANS64 P2, [R7+URZ+0x584b0], R4 ;  /* 0x0584b0040700a5a7 */ /* 0x000ea4000804007f */
[----:B--2---:R-:W-:Y:S05]  /*e8f0*/  @!P2 BRA `(.L_x_84) ;  /* 0xfffffffc00f0a947 */ /* 0x004fea000383ffff */
[----:B------:R-:W-:Y:S05]  /*e900*/  BRA `(.L_x_83) ;  /* 0xffffffe000507947 */ /* 0x000fea000383ffff */
.L_x_87:
[----:B-1----:R1:W2:Y:S02]  /*e910*/  SYNCS.PHASECHK.TRANS64.TRYWAIT P2, [R4+URZ+0x58460], R9 ;  /* 0x05846009040075a7 */ /* 0x0022a4000804017f */
[----:B--2---:R-:W-:Y:S05]  /*e920*/  @!P2 NANOSLEEP.SYNCS 0x989680 ;  /* 0x009896800000a95d */ /* 0x004fea0003900000 */
[----:B------:R-:W2:Y:S02]  /*e930*/  @!P2 SYNCS.PHASECHK.TRANS64 P2, [R4+URZ+0x58460], R9 ;  /* 0x058460090400a5a7 */ /* 0x000ea4000804007f */
[----:B--2---:R-:W-:Y:S05]  /*e940*/  @!P2 BRA `(.L_x_87) ;  /* 0xfffffffc00f0a947 */ /* 0x004fea000383ffff */
[----:B------:R-:W-:Y:S05]  /*e950*/  BRA `(.L_x_129) ;  /* 0xffffffe000647947 */ /* 0x000fea000383ffff */
.L_x_92:
[----:B------:R-:W-:Y:S01]  /*e960*/  BSSY B1, `(.L_x_130) ;  /* 0x0000006000017945 */ /* 0x000fe20003800000 */
[----:B------:R-:W-:-:S07]  /*e970*/  MOV R15, 0xffffffff ;  /* 0xffffffff000f7802 */ /* 0x000fce0000000f00 */
[----:B------:R-:W-:Y:S05]  /*e980*/  WARPSYNC.COLLECTIVE R15, `(.L_x_131) ;  /* 0x000000000f0c7348 */ /* 0x000fea0003c00000 */
[----:B------:R-:W-:Y:S02]  /*e990*/  ELECT P6, UR62, PT ;  /* 0x00000000003e782f */ /* 0x000fe400038c0000 */
[----:B------:R-:W-:Y:S01]  /*e9a0*/  MOV R14, UR62 ;  /* 0x0000003e000e7c02 */ /* 0x000fe20008000f00 */
[----:B------:R-:W-:Y:S10]  /*e9b0*/  ENDCOLLECTIVE ;  /* 0x000000000000791b */ /* 0x000ff40003800000 */
.L_x_131:
[----:B------:R-:W-:Y:S05]  /*e9c0*/  BSYNC B1 ;  /* 0x0000000000017941 */ /* 0x000fea0003800000 */
.L_x_130:
[----:B------:R-:W-:Y:S05]  /*e9d0*/  BRA `(.L_x_132) ;  /* 0xffffffe400f47947 */ /* 0x000fea000383ffff */
.L_x_95:
[----:B-1----:R1:W2:Y:S02]  /*e9e0*/  SYNCS.PHASECHK.TRANS64.TRYWAIT P4, [R8+URZ+0x58428], R7 ;  /* 0x05842807080075a7 */ /* 0x0022a4000808017f */
[----:B--2---:R-:W-:Y:S05]  /*e9f0*/  @!P4 NANOSLEEP.SYNCS 0x989680 ;  /* 0x009896800000c95d */ /* 0x004fea0003900000 */
[----:B------:R-:W2:Y:S02]  /*ea00*/  @!P4 SYNCS.PHASECHK.TRANS64 P4, [R8+URZ+0x58428], R7 ;  /* 0x058428070800c5a7 */ /* 0x000ea4000808007f */
[----:B--2---:R-:W-:Y:S05]  /*ea10*/  @!P4 BRA `(.L_x_95) ;  /* 0xfffffffc00f0c947 */ /* 0x004fea000383ffff */
[----:B------:R-:W-:Y:S05]  /*ea20*/  BRA `(.L_x_133) ;  /* 0xffffffe8000c7947 */ /* 0x000fea000383ffff */
.L_x_100:
[----:B-1----:R1:W2:Y:S02]  /*ea30*/  SYNCS.PHASECHK.TRANS64.TRYWAIT P4, [R5+URZ+0x584b0], R8 ;  /* 0x0584b008050075a7 */ /* 0x0022a4000808017f */
[----:B--2---:R-:W-:Y:S05]  /*ea40*/  @!P4 NANOSLEEP.SYNCS 0x989680 ;  /* 0x009896800000c95d */ /* 0x004fea0003900000 */
[----:B------:R-:W2:Y:S02]  /*ea50*/  @!P4 SYNCS.PHASECHK.TRANS64 P4, [R5+URZ+0x584b0], R8 ;  /* 0x0584b0080500c5a7 */ /* 0x000ea4000808007f */
[----:B--2---:R-:W-:Y:S05]  /*ea60*/  @!P4 BRA `(.L_x_100) ;  /* 0xfffffffc00f0c947 */ /* 0x004fea000383ffff */
[----:B------:R-:W-:Y:S05]  /*ea70*/  BRA `(.L_x_99) ;  /* 0xffffffec00107947 */ /* 0x000fea000383ffff */
.L_x_103:
[----:B-1----:R1:W2:Y:S02]  /*ea80*/  SYNCS.PHASECHK.TRANS64.TRYWAIT P3, [R7+URZ+0x58428], R8 ;  /* 0x05842808070075a7 */ /* 0x0022a4000806017f */
[----:B--2---:R-:W-:Y:S05]  /*ea90*/  @!P3 NANOSLEEP.SYNCS 0x989680 ;  /* 0x009896800000b95d */ /* 0x004fea0003900000 */
[----:B------:R-:W2:Y:S02]  /*eaa0*/  @!P3 SYNCS.PHASECHK.TRANS64 P3, [R7+URZ+0x58428], R8 ;  /* 0x058428080700b5a7 */ /* 0x000ea4000806007f */
[----:B--2---:R-:W-:Y:S05]  /*eab0*/  @!P3 BRA `(.L_x_103) ;  /* 0xfffffffc00f0b947 */ /* 0x004fea000383ffff */
[----:B------:R-:W-:Y:S05]  /*eac0*/  BRA `(.L_x_134) ;  /* 0xffffffec00287947 */ /* 0x000fea000383ffff */
.L_x_109:
[----:B-1----:R1:W2:Y:S02]  /*ead0*/  SYNCS.PHASECHK.TRANS64.TRYWAIT P3, [R6+URZ+0x58428], R9 ;  /* 0x05842809060075a7 */ /* 0x0022a4000806017f */
[----:B--2---:R-:W-:Y:S05]  /*eae0*/  @!P3 NANOSLEEP.SYNCS 0x989680 ;  /* 0x009896800000b95d */ /* 0x004fea0003900000 */
[----:B------:R-:W2:Y:S02]  /*eaf0*/  @!P3 SYNCS.PHASECHK.TRANS64 P3, [R6+URZ+0x58428], R9 ;  /* 0x058428090600b5a7 */ /* 0x000ea4000806007f */
[----:B--2---:R-:W-:Y:S05]  /*eb00*/  @!P3 BRA `(.L_x_109) ;  /* 0xfffffffc00f0b947 */ /* 0x004fea000383ffff */
[----:B------:R-:W-:Y:S05]  /*eb10*/  BRA `(.L_x_135) ;  /* 0xfffffff0004c7947 */ /* 0x000fea000383ffff */
.L_x_114:
[----:B-1----:R1:W2:Y:S02]  /*eb20*/  SYNCS.PHASECHK.TRANS64.TRYWAIT P3, [R6+URZ+0x58428], R9 ;  /* 0x05842809060075a7 */ /* 0x0022a4000806017f */
[----:B--2---:R-:W-:Y:S05]  /*eb30*/  @!P3 NANOSLEEP.SYNCS 0x989680 ;  /* 0x009896800000b95d */ /* 0x004fea0003900000 */
[----:B------:R-:W2:Y:S02]  /*eb40*/  @!P3 SYNCS.PHASECHK.TRANS64 P3, [R6+URZ+0x58428], R9 ;  /* 0x058428090600b5a7 */ /* 0x000ea4000806007f */
[----:B--2---:R-:W-:Y:S05]  /*eb50*/  @!P3 BRA `(.L_x_114) ;  /* 0xfffffffc00f0b947 */ /* 0x004fea000383ffff */
[----:B------:R-:W-:Y:S05]  /*eb60*/  BRA `(.L_x_136) ;  /* 0xfffffff400547947 */ /* 0x000fea000383ffff */
        .weak           $__internal_0_$__cuda_sm20_rcp_rn_f32_slowpath
        .type           $__internal_0_$__cuda_sm20_rcp_rn_f32_slowpath,@function
        .size           $__internal_0_$__cuda_sm20_rcp_rn_f32_slowpath,(.L_x_142 - $__internal_0_$__cuda_sm20_rcp_rn_f32_slowpath)
$__internal_0_$__cuda_sm20_rcp_rn_f32_slowpath:
[----:B------:R-:W-:Y:S01]  /*eb70*/  SHF.L.U32 R3, R4, 0x1, RZ ;  /* 0x0000000104037819 */ /* 0x000fe200000006ff */
[----:B------:R-:W-:Y:S03]  /*eb80*/  BSSY B2, `(.L_x_137) ;  /* 0x0000030000027945 */ /* 0x000fe60003800000 */
[----:B------:R-:W-:-:S04]  /*eb90*/  SHF.R.U32.HI R21, RZ, 0x18, R3 ;  /* 0x00000018ff157819 */ /* 0x000fc80000011603 */
[----:B------:R-:W-:-:S13]  /*eba0*/  ISETP.NE.U32.AND P0, PT, R21, RZ, PT ;  /* 0x000000ff1500720c */ /* 0x000fda0003f05070 */
[----:B------:R-:W-:Y:S05]  /*ebb0*/  @P0 BRA `(.L_x_138) ;  /* 0x0000000000280947 */ /* 0x000fea0003800000 */
[----:B------:R-:W-:-:S04]  /*ebc0*/  SHF.L.U32 R3, R4, 0x1, RZ ;  /* 0x0000000104037819 */ /* 0x000fc800000006ff */
[----:B------:R-:W-:-:S13]  /*ebd0*/  ISETP.NE.AND P0, PT, R3, RZ, PT ;  /* 0x000000ff0300720c */ /* 0x000fda0003f05270 */
[----:B------:R-:W-:Y:S01]  /*ebe0*/  @P0 FFMA R11, R4, 1.84467440737095516160e+19, RZ ;  /* 0x5f800000040b0823 */ /* 0x000fe200000000ff */
[----:B------:R-:W-:Y:S08]  /*ebf0*/  @!P0 MUFU.RCP R5, R4 ;  /* 0x0000000400058308 */ /* 0x000ff00000001000 */
[----:B------:R-:W1:Y:S02]  /*ec00*/  @P0 MUFU.RCP R14, R11 ;  /* 0x0000000b000e0308 */ /* 0x000e640000001000 */
[----:B-1----:R-:W-:-:S04]  /*ec10*/  @P0 FFMA R3, R11, R14, -1 ;  /* 0xbf8000000b030423 */ /* 0x002fc8000000000e */
[----:B------:R-:W-:-:S04]  /*ec20*/  @P0 FADD.FTZ R3, -R3, -RZ ;  /* 0x800000ff03030221 */ /* 0x000fc80000010100 */
[----:B------:R-:W-:-:S04]  /*ec30*/  @P0 FFMA R3, R14, R3, R14 ;  /* 0x000000030e030223 */ /* 0x000fc8000000000e */
[----:B------:R-:W-:Y:S01]  /*ec40*/  @P0 FFMA R5, R3, 1.84467440737095516160e+19, RZ ;  /* 0x5f80000003050823 */ /* 0x000fe200000000ff */
[----:B------:R-:W-:Y:S06]  /*ec50*/  BRA `(.L_x_139) ;  /* 0x0000000000887947 */ /* 0x000fec0003800000 */
.L_x_138:
[----:B------:R-:W-:-:S04]  /*ec60*/  IADD3 R25, R21, -0xfd, RZ ;  /* 0xffffff0315197810 */ /* 0x000fc80007ffe0ff */
[----:B------:R-:W-:-:S13]  /*ec70*/  ISETP.GT.U32.AND P0, PT, R25, 0x1, PT ;  /* 0x000000011900780c */ /* 0x000fda0003f04070 */
[----:B------:R-:W-:Y:S05]  /*ec80*/  @P0 BRA `(.L_x_140) ;  /* 0x0000000000780947 */ /* 0x000fea0003800000 */
[----:B------:R-:W-:Y:S02]  /*ec90*/  LOP3.LUT R3, R4, 0x7fffff, RZ, 0xc0, !PT ;  /* 0x007fffff04037812 */ /* 0x000fe400078ec0ff */
[----:B------:R-:W-:Y:S02]  /*eca0*/  MOV R20, 0x3 ;  /* 0x0000000300147802 */ /* 0x000fe40000000f00 */
[----:B------:R-:W-:Y:S02]  /*ecb0*/  LOP3.LUT R3, R3, 0x3f800000, RZ, 0xfc, !PT ;  /* 0x3f80000003037812 */ /* 0x000fe400078efcff */
[----:B------:R-:W-:Y:S02]  /*ecc0*/  SHF.L.U32 R20, R20, R25, RZ ;  /* 0x0000001914147219 */ /* 0x000fe400000006ff */
[----:B------:R-:W1:Y:S02]  /*ecd0*/  MUFU.RCP R14, R3 ;  /* 0x00000003000e7308 */ /* 0x000e640000001000 */
[----:B-1----:R-:W-:-:S04]  /*ece0*/  FFMA R5, R3, R14, -1 ;  /* 0xbf80000003057423 */ /* 0x002fc8000000000e */
[----:B------:R-:W-:-:S04]  /*ecf0*/  FADD.FTZ R5, -R5, -RZ ;  /* 0x800000ff05057221 */ /* 0x000fc80000010100 */
[CCC-:B------:R-:W-:Y:S01]  /*ed00*/  FFMA.RM R11, R14.reuse, R5.reuse, R14.reuse ;  /* 0x000000050e0b7223 */ /* 0x1c0fe2000000400e */
[----:B------:R-:W-:-:S04]  /*ed10*/  FFMA.RP R14, R14, R5, R14 ;  /* 0x000000050e0e7223 */ /* 0x000fc8000000800e */
[C---:B------:R-:W-:Y:S02]  /*ed20*/  LOP3.LUT R5, R11.reuse, 0x7fffff, RZ, 0xc0, !PT ;  /* 0x007fffff0b057812 */ /* 0x040fe400078ec0ff */
[----:B------:R-:W-:Y:S02]  /*ed30*/  FSETP.NEU.FTZ.AND P0, PT, R11, R14, PT ;  /* 0x0000000e0b00720b */ /* 0x000fe40003f1d000 */
[----:B------:R-:W-:Y:S02]  /*ed40*/  LOP3.LUT R5, R5, 0x800000, RZ, 0xfc, !PT ;  /* 0x0080000005057812 */ /* 0x000fe400078efcff */
[----:B------:R-:W-:Y:S02]  /*ed50*/  SEL R11, RZ, 0xffffffff, !P0 ;  /* 0xffffffffff0b7807 */ /* 0x000fe40004000000 */
[----:B------:R-:W-:Y:S02]  /*ed60*/  LOP3.LUT R20, R20, R5, RZ, 0xc0, !PT ;  /* 0x0000000514147212 */ /* 0x000fe400078ec0ff */
[----:B------:R-:W-:-:S02]  /*ed70*/  IADD3 R14, -R11, RZ, RZ ;  /* 0x000000ff0b0e7210 */ /* 0x000fc40007ffe1ff */
[-C--:B------:R-:W-:Y:S02]  /*ed80*/  SHF.R.U32.HI R20, RZ, R25.reuse, R20 ;  /* 0x00000019ff147219 */ /* 0x080fe40000011614 */
[----:B------:R-:W-:Y:S02]  /*ed90*/  LOP3.LUT P1, RZ, R14, R25, R5, 0xf8, !PT ;  /* 0x000000190eff7212 */ /* 0x000fe4000782f805 */
[C---:B------:R-:W-:Y:S02]  /*eda0*/  LOP3.LUT P0, RZ, R20.reuse, 0x1, RZ, 0xc0, !PT ;  /* 0x0000000114ff7812 */ /* 0x040fe4000780c0ff */
[----:B------:R-:W-:Y:S02]  /*edb0*/  LOP3.LUT P2, RZ, R20, 0x2, RZ, 0xc0, !PT ;  /* 0x0000000214ff7812 */ /* 0x000fe4000784c0ff */
[----:B------:R-:W-:Y:S02]  /*edc0*/  IADD3 R14, R21, -0xfc, RZ ;  /* 0xffffff04150e7810 */ /* 0x000fe40007ffe0ff */
[----:B------:R-:W-:-:S02]  /*edd0*/  PLOP3.LUT P0, PT, P0, P1, P2, 0xe0, 0x0 ;  /* 0x000000000000781c */ /* 0x000fc40000703c20 */
[----:B------:R-:W-:Y:S02]  /*ede0*/  LOP3.LUT P1, RZ, R4, 0x7fffff, RZ, 0xc0, !PT ;  /* 0x007fffff04ff7812 */ /* 0x000fe4000782c0ff */
[----:B------:R-:W-:Y:S02]  /*edf0*/  SEL R3, RZ, 0x1, !P0 ;  /* 0x00000001ff037807 */ /* 0x000fe40004000000 */
[----:B------:R-:W-:Y:S02]  /*ee00*/  SHF.R.U32.HI R5, RZ, R14, R5 ;  /* 0x0000000eff057219 */ /* 0x000fe40000011605 */
[----:B------:R-:W-:-:S04]  /*ee10*/  IADD3 R3, -R3, RZ, RZ ;  /* 0x000000ff03037210 */ /* 0x000fc80007ffe1ff */
[----:B------:R-:W-:-:S13]  /*ee20*/  ISETP.GE.AND P0, PT, R3, RZ, PT ;  /* 0x000000ff0300720c */ /* 0x000fda0003f06270 */
[----:B------:R-:W-:-:S04]  /*ee30*/  @!P0 IADD3 R5, R5, 0x1, RZ ;  /* 0x0000000105058810 */ /* 0x000fc80007ffe0ff */
[----:B------:R-:W-:-:S04]  /*ee40*/  @!P1 SHF.L.U32 R5, R5, 0x1, RZ ;  /* 0x0000000105059819 */ /* 0x000fc800000006ff */
[----:B------:R-:W-:Y:S01]  /*ee50*/  LOP3.LUT R5, R5, 0x80000000, R4, 0xf8, !PT ;  /* 0x8000000005057812 */ /* 0x000fe200078ef804 */
[----:B------:R-:W-:Y:S06]  /*ee60*/  BRA `(.L_x_139) ;  /* 0x0000000000047947 */ /* 0x000fec0003800000 */
.L_x_140:
[----:B------:R1:W2:Y:S02]  /*ee70*/  MUFU.RCP R5, R4 ;  /* 0x0000000400057308 */ /* 0x0002a40000001000 */
.L_x_139:
[----:B------:R-:W-:Y:S05]  /*ee80*/  BSYNC B2 ;  /* 0x0000000000027941 */ /* 0x000fea0003800000 */
.L_x_137:
[----:B--2---:R-:W-:Y:S02]  /*ee90*/  MOV R3, R5 ;  /* 0x0000000500037202 */ /* 0x004fe40000000f00 */
[----:B-1----:R-:W-:Y:S02]  /*eea0*/  MOV R4, R13 ;  /* 0x0000000d00047202 */ /* 0x002fe40000000f00 */
[----:B------:R-:W-:-:S04]  /*eeb0*/  MOV R5, 0x0 ;  /* 0x0000000000057802 */ /* 0x000fc80000000f00 */
[----:B------:R-:W-:Y:S05]  /*eec0*/  RET.REL.NODEC R4 `(_ZN7cutlass13device_kernelINS_4fmha6kernel28FmhaKernelTmaWarpSpecializedINS1_10collective30FmhaMainloopTmaWarpSpecializedINS_6half_tEffN4cute5tupleIJNS7_1CILi128EEESA_NS9_ILi224EEEEEENS8_IJiNS9_ILi1EEENS8_IJiiEEEEEESF_SF_NS4_13DefaultFusionEJNS2_6OptionILNS2_3TagE0ENS9_ILb1EEEEENSH_ILSI_2ESJ_EEEEENS4_15FmhaFwdEpilogueIS6_fNS8_IJNS9_ILi64EEESB_SA_EEEEENS2_23PersistentTileSchedulerEJSK_SL_EEEEEvNT_6ParamsE) ;  /* 0xffffff10044c7950 */ /* 0x000fea0003c3ffff */
.L_x_141:
[----:B------:R-:W-:-:S00]  /*eed0*/  BRA `(.L_x_141) ;  /* 0xfffffffc00fc7947 */ /* 0x000fc0000383ffff */
[----:B------:R-:W-:-:S00]  /*eee0*/  NOP ;  /* 0x0000000000007918 */ /* 0x000fc00000000000 */
        /* <DEDUP_REMOVED lines=9> */
.L_x_142:


//--------------------- .nv.global.init           --------------------------
	.section	.nv.global.init,"aw",@progbits
.nv.global.init:
	.type		$str$24,@object
	.size		$str$24,($str$25 - $str$24)
$str$24:
        /*0000*/ 	.byte	0x28, 0x61, 0x64, 0x64, 0x72, 0x65, 0x73, 0x73, 0x20, 0x26, 0x20, 0x6d, 0x61, 0x73, 0x6b, 0x29
        /*0010*/ 	.byte	0x20, 0x3d, 0x3d, 0x20, 0x30, 0x00
	.type		$str$25,@object
	.size		$str$25,(__unnamed_1 - $str$25)
$str$25:
        /*0016*/ 	.byte	0x2f, 0x74, 0x6d, 0x70, 0x2f, 0x63, 0x75, 0x74, 0x6c, 0x61, 0x73, 0x73, 0x5f, 0x73, 0x77, 0x65
        /*0026*/ 	.byte	0x65, 0x70, 0x5f, 0x73, 0x72, 0x63, 0x2f, 0x69, 0x6e, 0x63, 0x6c, 0x75, 0x64, 0x65, 0x2f, 0x63
        /*0036*/ 	.byte	0x75, 0x74, 0x65, 0x2f, 0x70, 0x6f, 0x69, 0x6e, 0x74, 0x65, 0x72, 0x5f, 0x66, 0x6c, 0x61, 0x67
        /*0046*/ 	.byte	0x67, 0x65, 0x64, 0x2e, 0x68, 0x70, 0x70, 0x00
	.type		__unnamed_1,@object
	.size		__unnamed_1,(__unnamed_2 - __unnamed_1)
__unnamed_1:
        /*004e*/ 	.byte	0x61, 0x75, 0x74, 0x6f, 0x20, 0x63, 0x75, 0x74, 0x65, 0x3a, 0x3a, 0x61, 0x73, 0x5f, 0x70, 0x6f
        /* <DEDUP_REMOVED lines=27> */
        /*020e*/ 	.byte	0x3e, 0x3e, 0x3e, 0x3e, 0x3e, 0x5d, 0x00
	.type		__unnamed_2,@object
	.size		__unnamed_2,(.L_1 - __unnamed_2)
__unnamed_2:
        /* <DEDUP_REMOVED lines=29> */
.L_1:


//--------------------- .nv.shared._ZN7cutlass13device_kernelINS_4fmha6kernel28FmhaKernelTmaWarpSpecializedINS1_10collective30FmhaMainloopTmaWarpSpecializedINS_6half_tEffN4cute5tupleIJNS7_1CILi128EEESA_NS9_ILi224EEEEEENS8_IJiNS9_ILi1EEENS8_IJiiEEEEEESF_SF_NS4_13DefaultFusionEJNS2_6OptionILNS2_3TagE0ENS9_ILb1EEEEENSH_ILSI_2ESJ_EEEEENS4_15FmhaFwdEpilogueIS6_fNS8_IJNS9_ILi64EEESB_SA_EEEEENS2_23PersistentTileSchedulerEJSK_SL_EEEEEvNT_6ParamsE --------------------------
	.section	.nv.shared._ZN7cutlass13device_kernelINS_4fmha6kernel28FmhaKernelTmaWarpSpecializedINS1_10collective30FmhaMainloopTmaWarpSpecializedINS_6half_tEffN4cute5tupleIJNS7_1CILi128EEESA_NS9_ILi224EEEEEENS8_IJiNS9_ILi1EEENS8_IJiiEEEEEESF_SF_NS4_13DefaultFusionEJNS2_6OptionILNS2_3TagE0ENS9_ILb1EEEEENSH_ILSI_2ESJ_EEEEENS4_15FmhaFwdEpilogueIS6_fNS8_IJNS9_ILi64EEESB_SA_EEEEENS2_23PersistentTileSchedulerEJSK_SL_EEEEEvNT_6ParamsE,"aw",@nobits
	.sectionflags	@""
	.align	16
	.zero		1024


//--------------------- .nv.shared.reserved.0     --------------------------
	.section	.nv.shared.reserved.0,"aw",@nobits
	.weak		__nv_reservedSMEM_offset_0_alias
	.size		__nv_reservedSMEM_offset_0_alias, 0, 0
	.other		__nv_reservedSMEM_offset_0_alias,@"STO_CUDA_RESERVED_SHARED STV_DEFAULT"
__nv_reservedSMEM_offset_0_alias:
	.zero		0


//--------------------- .nv.global                --------------------------
	.section	.nv.global,"aw",@nobits
.nv.global:
	.type		_ZN39_INTERNAL_f078c727_4_k_cu_1cdb4e74_31924cute1_E,@object
	.size		_ZN39_INTERNAL_f078c727_4_k_cu_1cdb4e74_31924cute1_E,(_ZN39_INTERNAL_f078c727_4_k_cu_1cdb4e74_31924cuda3std3__45__cpo6cbeginE - _ZN39_INTERNAL_f078c727_4_k_cu_1cdb4e74_31924cute1_E)
_ZN39_INTERNAL_f078c727_4_k_cu_1cdb4e74_31924cute1_E:
	.zero		1
	.type		_ZN39_INTERNAL_f078c727_4_k_cu_1cdb4e74_31924cuda3std3__45__cpo6cbeginE,@object
	.size		_ZN39_INTERNAL_f078c727_4_k_cu_1cdb4e74_31924cuda3std3__45__cpo6cbeginE,(_ZN39_INTERNAL_f078c727_4_k_cu_1cdb4e74_31924cuda3std3__48in_placeE - _ZN39_INTERNAL_f078c727_4_k_cu_1cdb4e74_31924cuda3std3__45__cpo6cbeginE)
_ZN39_INTERNAL_f078c727_4_k_cu_1cdb4e74_31924cuda3std3__45__cpo6cbeginE:
	.zero		1
	.type		_ZN39_INTERNAL_f078c727_4_k_cu_1cdb4e74_31924cuda3std3__48in_placeE,@object
	.size		_ZN39_INTERNAL_f078c727_4_k_cu_1cdb4e74_31924cuda3std3__48in_placeE,(_ZN39_INTERNAL_f078c727_4_k_cu_1cdb4e74_31924cuda3std6ranges3__45__cpo9iter_moveE - _ZN39_INTERNAL_f078c727_4_k_cu_1cdb4e74_31924cuda3std3__48in_placeE)
_ZN39_INTERNAL_f078c727_4_k_cu_1cdb4e74_31924cuda3std3__48in_placeE:
	.zero		1
	.type		_ZN39_INTERNAL_f078c727_4_k_cu_1cdb4e74_31924cuda3std6ranges3__45__cpo9iter_moveE,@object
	.size		_ZN39_INTERNAL_f078c727_4_k_cu_1cdb4e74_31924cuda3std6ranges3__45__cpo9iter_moveE,(_ZN39_INTERNAL_f078c727_4_k_cu_1cdb4e74_31924cuda3std3__45__cpo5beginE - _ZN39_INTERNAL_f078c727_4_k_cu_1cdb4e74_31924cuda3std6ranges3__45__cpo9iter_moveE)
_ZN39_INTERNAL_f078c727_4_k_cu_1cdb4e74_31924cuda3std6ranges3__45__cpo9iter_moveE:
	.zero		1
	.type		_ZN39_INTERNAL_f078c727_4_k_cu_1cdb4e74_31924cuda3std3__45__cpo5beginE,@object
	.size		_ZN39_INTERNAL_f078c727_4_k_cu_1cdb4e74_31924cuda3std3__45__cpo5beginE,(_ZN39_INTERNAL_f078c727_4_k_cu_1cdb4e74_31924cuda3std3__441_GLOBAL__N__f078c727_4_k_cu_1cdb4e74_31926ignoreE - _ZN39_INTERNAL_f078c727_4_k_cu_1cdb4e74_31924cuda3std3__45__cpo5beginE)
_ZN39_INTERNAL_f078c727_4_k_cu_1cdb4e74_31924cuda3std3__45__cpo5beginE:
	.zero		1
	.type		_ZN39_INTERNAL_f078c727_4_k_cu_1cdb4e74_31924cuda3std3__441_GLOBAL__N__f078c727_4_k_cu_1cdb4e74_31926ignoreE,@object
	.size		_ZN39_INTERNAL_f078c727_4_k_cu_1cdb4e74_31924cuda3std3__441_GLOBAL__N__f078c727_4_k_cu_1cdb4e74_31926ignoreE,(_ZN39_INTERNAL_f078c727_4_k_cu_1cdb4e74_31924cute7productE - _ZN39_INTERNAL_f078c727_4_k_cu_1cdb4e74_31924cuda3std3__441_GLOBAL__N__f078c727_4_k_cu_1cdb4e74_31926ignoreE)
_ZN39_INTERNAL_f078c727_4_k_cu_1cdb4e74_31924cuda3std3__441_GLOBAL__N__f078c727_4_k_cu_1cdb4e74_31926ignoreE:
	.zero		1
	.type		_ZN39_INTERNAL_f078c727_4_k_cu_1cdb4e74_31924cute7productE,@object
	.size		_ZN39_INTERNAL_f078c727_4_k_cu_1cdb4e74_31924cute7productE,(_ZN39_INTERNAL_f078c727_4_k_cu_1cdb4e74_31924cuda3std3__45__cpo3endE - _ZN39_INTERNAL_f078c727_4_k_cu_1cdb4e74_31924cute7productE)
_ZN39_INTERNAL_f078c727_4_k_cu_1cdb4e74_31924cute7productE:
	.zero		1
	.type		_ZN39_INTERNAL_f078c727_4_k_cu_1cdb4e74_31924cuda3std3__45__cpo3endE,@object
	.size		_ZN39_INTERNAL_f078c727_4_k_cu_1cdb4e74_31924cuda3std3__45__cpo3endE,(_ZN39_INTERNAL_f078c727_4_k_cu_1cdb4e74_31924cuda3std3__419piecewise_constructE - _ZN39_INTERNAL_f078c727_4_k_cu_1cdb4e74_31924cuda3std3__45__cpo3endE)
_ZN39_INTERNAL_f078c727_4_k_cu_1cdb4e74_31924cuda3std3__45__cpo3endE:
	.zero		1
	.type		_ZN39_INTERNAL_f078c727_4_k_cu_1cdb4e74_31924cuda3std3__419piecewise_constructE,@object
	.size		_ZN39_INTERNAL_f078c727_4_k_cu_1cdb4e74_31924cuda3std3__419piecewise_constructE,(_ZN39_INTERNAL_f078c727_4_k_cu_1cdb4e74_31924cuda3std3__45__cpo4cendE - _ZN39_INTERNAL_f078c727_4_k_cu_1cdb4e74_31924cuda3std3__419piecewise_constructE)
_ZN39_INTERNAL_f078c727_4_k_cu_1cdb4e74_31924cuda3std3__419piecewise_constructE:
	.zero		1
	.type		_ZN39_INTERNAL_f078c727_4_k_cu_1cdb4e74_31924cuda3std3__45__cpo4cendE,@object
	.size		_ZN39_INTERNAL_f078c727_4_k_cu_1cdb4e74_31924cuda3std3__45__cpo4cendE,(_ZN39_INTERNAL_f078c727_4_k_cu_1cdb4e74_31924cuda3std6ranges3__45__cpo4swapE - _ZN39_INTERNAL_f078c727_4_k_cu_1cdb4e74_31924cuda3std3__45__cpo4cendE)
_ZN39_INTERNAL_f078c727_4_k_cu_1cdb4e74_31924cuda3std3__45__cpo4cendE:
	.zero		1
	.type		_ZN39_INTERNAL_f078c727_4_k_cu_1cdb4e74_31924cuda3std6ranges3__45__cpo4swapE,@object
	.size		_ZN39_INTERNAL_f078c727_4_k_cu_1cdb4e74_31924cuda3std6ranges3__45__cpo4swapE,(.L_9 - _ZN39_INTERNAL_f078c727_4_k_cu_1cdb4e74_31924cuda3std6ranges3__45__cpo4swapE)
_ZN39_INTERNAL_f078c727_4_k_cu_1cdb4e74_31924cuda3std6ranges3__45__cpo4swapE:
	.zero		1
.L_9:


//--------------------- .nv.constant0._ZN7cutlass13device_kernelINS_4fmha6kernel28FmhaKernelTmaWarpSpecializedINS1_10collective30FmhaMainloopTmaWarpSpecializedINS_6half_tEffN4cute5tupleIJNS7_1CILi128EEESA_NS9_ILi224EEEEEENS8_IJiNS9_ILi1EEENS8_IJiiEEEEEESF_SF_NS4_13DefaultFusionEJNS2_6OptionILNS2_3TagE0ENS9_ILb1EEEEENSH_ILSI_2ESJ_EEEEENS4_15FmhaFwdEpilogueIS6_fNS8_IJNS9_ILi64EEESB_SA_EEEEENS2_23PersistentTileSchedulerEJSK_SL_EEEEEvNT_6ParamsE --------------------------
	.section	.nv.constant0._ZN7cutlass13device_kernelINS_4fmha6kernel28FmhaKernelTmaWarpSpecializedINS1_10collective30FmhaMainloopTmaWarpSpecializedINS_6half_tEffN4cute5tupleIJNS7_1CILi128EEESA_NS9_ILi224EEEEEENS8_IJiNS9_ILi1EEENS8_IJiiEEEEEESF_SF_NS4_13DefaultFusionEJNS2_6OptionILNS2_3TagE0ENS9_ILb1EEEEENSH_ILSI_2ESJ_EEEEENS4_15FmhaFwdEpilogueIS6_fNS8_IJNS9_ILi64EEESB_SA_EEEEENS2_23PersistentTileSchedulerEJSK_SL_EEEEEvNT_6ParamsE,"a",@progbits
	.sectionflags	@""
	.align	4
.nv.constant0._ZN7cutlass13device_kernelINS_4fmha6kernel28FmhaKernelTmaWarpSpecializedINS1_10collective30FmhaMainloopTmaWarpSpecializedINS_6half_tEffN4cute5tupleIJNS7_1CILi128EEESA_NS9_ILi224EEEEEENS8_IJiNS9_ILi1EEENS8_IJiiEEEEEESF_SF_NS4_13DefaultFusionEJNS2_6OptionILNS2_3TagE0ENS9_ILb1EEEEENSH_ILSI_2ESJ_EEEEENS4_15FmhaFwdEpilogueIS6_fNS8_IJNS9_ILi64EEESB_SA_EEEEENS2_23PersistentTileSchedulerEJSK_SL_EEEEEvNT_6ParamsE:
	.zero		2688


//--------------------- SYMBOLS --------------------------

	.type		.nv.reservedSmem.offset0,@object
	.size		.nv.reservedSmem.offset0,0x4
	.type		__assertfail,@function
